def matmul_kernel(
    a_ptr,
    b_ptr,
    c_ptr,
    M,
    N,
    K,
    stride_am,
    stride_ak,
    stride_bk,
    stride_bn,
    stride_cm,
    stride_cn,
    BLOCK_M: tl.constexpr,
    BLOCK_N: tl.constexpr,
    BLOCK_K: tl.constexpr,
    GROUP_M: tl.constexpr,
):
    pid = tl.program_id(axis=0)
    num_pid_m = tl.cdiv(M, BLOCK_M)
    num_pid_n = tl.cdiv(N, BLOCK_N)
    num_pid_in_group = GROUP_M * num_pid_n
    group_id = pid // num_pid_in_group
    first_pid_m = group_id * GROUP_M
    group_size_m = min(num_pid_m - first_pid_m, GROUP_M)
    pid_m = first_pid_m + ((pid % num_pid_in_group) % group_size_m)
    pid_n = (pid % num_pid_in_group) // group_size_m

    offs_am = (pid_m * BLOCK_M + tl.arange(0, BLOCK_M)) % M
    offs_bn = (pid_n * BLOCK_N + tl.arange(0, BLOCK_N)) % N
    offs_k = tl.arange(0, BLOCK_K)
    a_ptrs = a_ptr + offs_am[:, None] * stride_am + offs_k[None, :] * stride_ak
    b_ptrs = b_ptr + offs_k[:, None] * stride_bk + offs_bn[None, :] * stride_bn

    acc = tl.zeros((BLOCK_M, BLOCK_N), dtype=tl.float32)
    for kk in range(0, tl.cdiv(K, BLOCK_K)):
        a = tl.load(a_ptrs, mask=offs_k[None, :] < K - kk * BLOCK_K, other=0.0)
        b = tl.load(b_ptrs, mask=offs_k[:, None] < K - kk * BLOCK_K, other=0.0)
        acc = tl.dot(a, b, acc)
        a_ptrs += BLOCK_K * stride_ak
        b_ptrs += BLOCK_K * stride_bk

    c = acc.to(c_ptr.dtype.element_ty)
    offs_cm = pid_m * BLOCK_M + tl.arange(0, BLOCK_M)
    offs_cn = pid_n * BLOCK_N + tl.arange(0, BLOCK_N)
    c_ptrs = c_ptr + offs_cm[:, None] * stride_cm + offs_cn[None, :] * stride_cn
    mask = (offs_cm[:, None] < M) & (offs_cn[None, :] < N)
    tl.store(c_ptrs, c, mask=mask)

# config = {"BLOCK_K": 32, "BLOCK_M": 128, "BLOCK_N": 64, "GROUP_M": 8, "arch": "sm_100", "dtype": "fp32", "num_ctas": 4, "num_stages": 3, "num_warps": 4}
# arch = sm_100


// ===== COMPILED SASS (sm_100a) =====

	.target	sm_100a

	.elftype	@"ET_EXEC"


//--------------------- .note.nv.tkinfo           --------------------------
	.section	.note.nv.tkinfo,"",@"SHT_NOTE"
	.sectionflags	@"SHF_NOTE_NV_TKINFO"
	.tkinfo
        /*0018*/ 	.word	0x00000081
        /*0030*/ 	.string	""
        /*0030*/ 	.string	"ptxas-blackwell"
        /*0030*/ 	.string	"Cuda compilation tools, release 12.9, V12.9.86"
        /*0030*/ 	.string	"Build cuda_12.9.r12.9/compiler.36037853_0"
        /*0030*/ 	.string	"-v  -suppress-debug-info  -lineinfo  -arch sm_100a "



//--------------------- .note.nv.cuver            --------------------------
	.section	.note.nv.cuver,"",@"SHT_NOTE"
	.sectionflags	@"SHF_NOTE_NV_CUVER"
        /*0018*/ 	.short	0x0001
        /*001a*/ 	.short	0x0064
        /*001c*/ 	.short	0x0001
        /*001e*/ 	.short	0x0000
        /*0020*/ 	.short	0x0001
        /*0022*/ 	.short	0x0000


//--------------------- .nv.info                  --------------------------
	.section	.nv.info,"",@"SHT_CUDA_INFO"
	.align	4


	//----- nvinfo : EIATTR_REGCOUNT
	.align		4
        /*0000*/ 	.byte	0x04, 0x2f
        /*0002*/ 	.short	(.L_4 - .L_3)
	.align		4
.L_3:
        /*0004*/ 	.word	index@(matmul_kernel)
        /*0008*/ 	.word	0x00000080


	//----- nvinfo : EIATTR_FRAME_SIZE
	.align		4
.L_4:
        /*000c*/ 	.byte	0x04, 0x11
        /*000e*/ 	.short	(.L_6 - .L_5)
	.align		4
.L_5:
        /*0010*/ 	.word	index@($__internal_2_$__cuda_sm10x_tcgen05_guardrail_trap_unallocated_columns_being_dealloced)
        /*0014*/ 	.word	0x00000000


	//----- nvinfo : EIATTR_FRAME_SIZE
	.align		4
.L_6:
        /*0018*/ 	.byte	0x04, 0x11
        /*001a*/ 	.short	(.L_8 - .L_7)
	.align		4
.L_7:
        /*001c*/ 	.word	index@($__internal_1_$__cuda_sm10x_tcgen05_guardrail_trap_phase_invalid_during_alloc)
        /*0020*/ 	.word	0x00000000


	//----- nvinfo : EIATTR_FRAME_SIZE
	.align		4
.L_8:
        /*0024*/ 	.byte	0x04, 0x11
        /*0026*/ 	.short	(.L_10 - .L_9)
	.align		4
.L_9:
        /*0028*/ 	.word	index@($__internal_0_$__cuda_sm10x_tcgen05_guardrail_trap_col_being_dealloced_not_returned_by_alloc)
        /*002c*/ 	.word	0x00000000


	//----- nvinfo : EIATTR_FRAME_SIZE
	.align		4
.L_10:
        /*0030*/ 	.byte	0x04, 0x11
        /*0032*/ 	.short	(.L_12 - .L_11)
	.align		4
.L_11:
        /*0034*/ 	.word	index@(matmul_kernel)
        /*0038*/ 	.word	0x00000000


	//----- nvinfo : EIATTR_MIN_STACK_SIZE
	.align		4
.L_12:
        /*003c*/ 	.byte	0x04, 0x12
        /*003e*/ 	.short	(.L_14 - .L_13)
	.align		4
.L_13:
        /*0040*/ 	.word	index@(matmul_kernel)
        /*0044*/ 	.word	0x00000000
.L_14:


//--------------------- .nv.info.matmul_kernel    --------------------------
	.section	.nv.info.matmul_kernel,"",@"SHT_CUDA_INFO"
	.sectionflags	@""
	.align	4


	//----- nvinfo : EIATTR_CUDA_API_VERSION
	.align		4
        /*0000*/ 	.byte	0x04, 0x37
        /*0002*/ 	.short	(.L_16 - .L_15)
.L_15:
        /*0004*/ 	.word	0x00000081


	//----- nvinfo : EIATTR_KPARAM_INFO
	.align		4
.L_16:
        /*0008*/ 	.byte	0x04, 0x17
        /*000a*/ 	.short	(.L_18 - .L_17)
.L_17:
        /*000c*/ 	.word	0x00000000
        /*0010*/ 	.short	0x000d
        /*0012*/ 	.short	0x0048
        /*0014*/ 	.byte	0x00, 0xf4, 0x21, 0x00


	//----- nvinfo : EIATTR_KPARAM_INFO
	.align		4
.L_18:
        /*0018*/ 	.byte	0x04, 0x17
        /*001a*/ 	.short	(.L_20 - .L_19)
.L_19:
        /*001c*/ 	.word	0x00000000
        /*0020*/ 	.short	0x000c
        /*0022*/ 	.short	0x0040
        /*0024*/ 	.byte	0x00, 0xf4, 0x21, 0x00


	//----- nvinfo : EIATTR_KPARAM_INFO
	.align		4
.L_20:
        /*0028*/ 	.byte	0x04, 0x17
        /*002a*/ 	.short	(.L_22 - .L_21)
.L_21:
        /*002c*/ 	.word	0x00000000
        /*0030*/ 	.short	0x000b
        /*0032*/ 	.short	0x0038
        /*0034*/ 	.byte	0x00, 0xf0, 0x11, 0x00


	//----- nvinfo : EIATTR_KPARAM_INFO
	.align		4
.L_22:
        /*0038*/ 	.byte	0x04, 0x17
        /*003a*/ 	.short	(.L_24 - .L_23)
.L_23:
        /*003c*/ 	.word	0x00000000
        /*0040*/ 	.short	0x000a
        /*0042*/ 	.short	0x0034
        /*0044*/ 	.byte	0x00, 0xf0, 0x11, 0x00


	//----- nvinfo : EIATTR_KPARAM_INFO
	.align		4
.L_24:
        /*0048*/ 	.byte	0x04, 0x17
        /*004a*/ 	.short	(.L_26 - .L_25)
.L_25:
        /*004c*/ 	.word	0x00000000
        /*0050*/ 	.short	0x0009
        /*0052*/ 	.short	0x0030
        /*0054*/ 	.byte	0x00, 0xf0, 0x11, 0x00


	//----- nvinfo : EIATTR_KPARAM_INFO
	.align		4
.L_26:
        /*0058*/ 	.byte	0x04, 0x17
        /*005a*/ 	.short	(.L_28 - .L_27)
.L_27:
        /*005c*/ 	.word	0x00000000
        /*0060*/ 	.short	0x0008
        /*0062*/ 	.short	0x002c
        /*0064*/ 	.byte	0x00, 0xf0, 0x11, 0x00


	//----- nvinfo : EIATTR_KPARAM_INFO
	.align		4
.L_28:
        /*0068*/ 	.byte	0x04, 0x17
        /*006a*/ 	.short	(.L_30 - .L_29)
.L_29:
        /*006c*/ 	.word	0x00000000
        /*0070*/ 	.short	0x0007
        /*0072*/ 	.short	0x0028
        /*0074*/ 	.byte	0x00, 0xf0, 0x11, 0x00


	//----- nvinfo : EIATTR_KPARAM_INFO
	.align		4
.L_30:
        /*0078*/ 	.byte	0x04, 0x17
        /*007a*/ 	.short	(.L_32 - .L_31)
.L_31:
        /*007c*/ 	.word	0x00000000
        /*0080*/ 	.short	0x0006
        /*0082*/ 	.short	0x0024
        /*0084*/ 	.byte	0x00, 0xf0, 0x11, 0x00


	//----- nvinfo : EIATTR_KPARAM_INFO
	.align		4
.L_32:
        /*0088*/ 	.byte	0x04, 0x17
        /*008a*/ 	.short	(.L_34 - .L_33)
.L_33:
        /*008c*/ 	.word	0x00000000
        /*0090*/ 	.short	0x0005
        /*0092*/ 	.short	0x0020
        /*0094*/ 	.byte	0x00, 0xf0, 0x11, 0x00


	//----- nvinfo : EIATTR_KPARAM_INFO
	.align		4
.L_34:
        /*0098*/ 	.byte	0x04, 0x17
        /*009a*/ 	.short	(.L_36 - .L_35)
.L_35:
        /*009c*/ 	.word	0x00000000
        /*00a0*/ 	.short	0x0004
        /*00a2*/ 	.short	0x001c
        /*00a4*/ 	.byte	0x00, 0xf0, 0x11, 0x00


	//----- nvinfo : EIATTR_KPARAM_INFO
	.align		4
.L_36:
        /*00a8*/ 	.byte	0x04, 0x17
        /*00aa*/ 	.short	(.L_38 - .L_37)
.L_37:
        /*00ac*/ 	.word	0x00000000
        /*00b0*/ 	.short	0x0003
        /*00b2*/ 	.short	0x0018
        /*00b4*/ 	.byte	0x00, 0xf0, 0x11, 0x00


	//----- nvinfo : EIATTR_KPARAM_INFO
	.align		4
.L_38:
        /*00b8*/ 	.byte	0x04, 0x17
        /*00ba*/ 	.short	(.L_40 - .L_39)
.L_39:
        /*00bc*/ 	.word	0x00000000
        /*00c0*/ 	.short	0x0002
        /*00c2*/ 	.short	0x0010
        /*00c4*/ 	.byte	0x00, 0xf4, 0x21, 0x00


	//----- nvinfo : EIATTR_KPARAM_INFO
	.align		4
.L_40:
        /*00c8*/ 	.byte	0x04, 0x17
        /*00ca*/ 	.short	(.L_42 - .L_41)
.L_41:
        /*00cc*/ 	.word	0x00000000
        /*00d0*/ 	.short	0x0001
        /*00d2*/ 	.short	0x0008
        /*00d4*/ 	.byte	0x00, 0xf4, 0x21, 0x00


	//----- nvinfo : EIATTR_KPARAM_INFO
	.align		4
.L_42:
        /*00d8*/ 	.byte	0x04, 0x17
        /*00da*/ 	.short	(.L_44 - .L_43)
.L_43:
        /*00dc*/ 	.word	0x00000000
        /*00e0*/ 	.short	0x0000
        /*00e2*/ 	.short	0x0000
        /*00e4*/ 	.byte	0x00, 0xf4, 0x21, 0x00


	//----- nvinfo : EIATTR_EXPLICIT_CLUSTER
	.align		4
.L_44:
        /*00e8*/ 	.byte	0x01, 0x3e
	.zero		2


	//----- nvinfo : EIATTR_CTA_PER_CLUSTER
	.align		4
        /*00ec*/ 	.byte	0x04, 0x3d
        /*00ee*/ 	.short	(.L_46 - .L_45)
.L_45:
        /*00f0*/ 	.word	0x00000004
        /*00f4*/ 	.word	0x00000001
        /*00f8*/ 	.word	0x00000001


	//----- nvinfo : EIATTR_AT_ENTRY_FRAGMENTS
	.align		4
.L_46:
        /*00fc*/ 	.byte	0x04, 0x4f
        /*00fe*/ 	.short	(.L_48 - .L_47)


	//   ....[0]....
.L_47:
        /*0100*/ 	.word	0x00000004


	//----- nvinfo : EIATTR_RESERVED_SMEM_USED
	.align		4
.L_48:
        /*0104*/ 	.byte	0x01, 0x41
	.zero		2


	//----- nvinfo : EIATTR_SPARSE_MMA_MASK
	.align		4
        /*0108*/ 	.byte	0x03, 0x50
        /*010a*/ 	.short	0x0000


	//----- nvinfo : EIATTR_TCGEN05_1CTA_USED
	.align		4
        /*010c*/ 	.byte	0x01, 0x51
	.zero		2


	//----- nvinfo : EIATTR_MAXREG_COUNT
	.align		4
        /*0110*/ 	.byte	0x03, 0x1b
        /*0112*/ 	.short	0x00ff


	//----- nvinfo : EIATTR_NUM_BARRIERS
	.align		4
        /*0114*/ 	.byte	0x02, 0x4c
        /*0116*/ 	.byte	0x01
	.zero		1


	//----- nvinfo : EIATTR_INT_WARP_WIDE_INSTR_OFFSETS
	.align		4
        /*0118*/ 	.byte	0x04, 0x31
        /*011a*/ 	.short	(.L_50 - .L_49)


	//   ....[0]....
.L_49:
        /*011c*/ 	.word	0x000018c0


	//   ....[1]....
        /*0120*/ 	.word	0x000018f0


	//   ....[2]....
        /*0124*/ 	.word	0x00001a10


	//   ....[3]....
        /*0128*/ 	.word	0x000055a0


	//   ....[4]....
        /*012c*/ 	.word	0x000055f0


	//----- nvinfo : EIATTR_COOP_GROUP_MASK_REGIDS
	.align		4
.L_50:
        /*0130*/ 	.byte	0x04, 0x29
        /*0132*/ 	.short	(.L_52 - .L_51)


	//   ....[0]....
.L_51:
        /*0134*/ 	.word	0xffffffff


	//   ....[1]....
        /*0138*/ 	.word	0xffffffff


	//   ....[2]....
        /*013c*/ 	.word	0xffffffff


	//   ....[3]....
        /*0140*/ 	.word	0xffffffff


	//----- nvinfo : EIATTR_COOP_GROUP_INSTR_OFFSETS
	.align		4
.L_52:
        /*0144*/ 	.byte	0x04, 0x28
        /*0146*/ 	.short	(.L_54 - .L_53)


	//   ....[0]....
.L_53:
        /*0148*/ 	.word	0x00000050


	//   ....[1]....
        /*014c*/ 	.word	0x00000300


	//   ....[2]....
        /*0150*/ 	.word	0x00005440


	//   ....[3]....
        /*0154*/ 	.word	0x000056a0


	//----- nvinfo : EIATTR_VRC_CTA_INIT_COUNT
	.align		4
.L_54:
        /*0158*/ 	.byte	0x02, 0x4a
        /*015a*/ 	.byte	0x80
	.zero		1


	//----- nvinfo : EIATTR_MBARRIER_INSTR_OFFSETS
	.align		4
        /*015c*/ 	.byte	0x04, 0x39
        /*015e*/ 	.short	(.L_56 - .L_55)


	//   ....[0]....
.L_55:
        /*0160*/ 	.word	0x00001ad0
        /*0164*/ 	.word	0x000000ff
        /*0168*/ 	.word	0x00000000
        /*016c*/ 	.short	0x0100
        /*016e*/ 	.byte	0x0d
	.zero		1


	//   ....[1]....
        /*0170*/ 	.word	0x00001b00
        /*0174*/ 	.word	0x000000ff
        /*0178*/ 	.word	0x00009008
        /*017c*/ 	.short	0x0100
        /*017e*/ 	.byte	0x0b
	.zero		1


	//   ....[2]....
        /*0180*/ 	.word	0x00003f10
        /*0184*/ 	.word	0x000000ff
        /*0188*/ 	.word	0x00000000
        /*018c*/ 	.short	0x010a
        /*018e*/ 	.byte	0x12
	.zero		1


	//   ....[3]....
        /*0190*/ 	.word	0x00004a80
        /*0194*/ 	.word	0x000000ff
        /*0198*/ 	.word	0x00000000
        /*019c*/ 	.short	0x010a
        /*019e*/ 	.byte	0x0d
	.zero		1


	//   ....[4]....
        /*01a0*/ 	.word	0x00004bc0
        /*01a4*/ 	.word	0x000000ff
        /*01a8*/ 	.word	0x00009000
        /*01ac*/ 	.short	0x0108
        /*01ae*/ 	.byte	0x0b
	.zero		1


	//   ....[5]....
        /*01b0*/ 	.word	0x00004c30
        /*01b4*/ 	.word	0x000000ff
        /*01b8*/ 	.word	0x00009008
        /*01bc*/ 	.short	0x0108
        /*01be*/ 	.byte	0x0b
	.zero		1


	//   ....[6]....
        /*01c0*/ 	.word	0x000056c0
        /*01c4*/ 	.word	0x000000ff
        /*01c8*/ 	.word	0x00000000
        /*01cc*/ 	.short	0x010a
        /*01ce*/ 	.byte	0x12
	.zero		1


	//   ....[7]....
        /*01d0*/ 	.word	0x000056f0
        /*01d4*/ 	.word	0x000000ff
        /*01d8*/ 	.word	0x00000000
        /*01dc*/ 	.short	0x010a
        /*01de*/ 	.byte	0x0d
	.zero		1


	//----- nvinfo : EIATTR_NUM_MBARRIERS
	.align		4
.L_56:
        /*01e0*/ 	.byte	0x03, 0x38
        /*01e2*/ 	.short	0x0002


	//----- nvinfo : EIATTR_EXIT_INSTR_OFFSETS
	.align		4
        /*01e4*/ 	.byte	0x04, 0x1c
        /*01e6*/ 	.short	(.L_58 - .L_57)


	//   ....[0]....
.L_57:
        /*01e8*/ 	.word	0x000056b0


	//----- nvinfo : EIATTR_REQNTID
	.align		4
.L_58:
        /*01ec*/ 	.byte	0x04, 0x10
        /*01ee*/ 	.short	(.L_60 - .L_59)
.L_59:
        /*01f0*/ 	.word	0x00000080
        /*01f4*/ 	.word	0x00000001
        /*01f8*/ 	.word	0x00000001


	//----- nvinfo : EIATTR_CRS_STACK_SIZE
	.align		4
.L_60:
        /*01fc*/ 	.byte	0x04, 0x1e
        /*01fe*/ 	.short	(.L_62 - .L_61)
.L_61:
        /*0200*/ 	.word	0x00000000


	//----- nvinfo : EIATTR_CBANK_PARAM_SIZE
	.align		4
.L_62:
        /*0204*/ 	.byte	0x03, 0x19
        /*0206*/ 	.short	0x0050


	//----- nvinfo : EIATTR_PARAM_CBANK
	.align		4
        /*0208*/ 	.byte	0x04, 0x0a
        /*020a*/ 	.short	(.L_64 - .L_63)
	.align		4
.L_63:
        /*020c*/ 	.word	index@(.nv.constant0.matmul_kernel)
        /*0210*/ 	.short	0x0380
        /*0212*/ 	.short	0x0050


	//----- nvinfo : EIATTR_SW_WAR
	.align		4
.L_64:
        /*0214*/ 	.byte	0x04, 0x36
        /*0216*/ 	.short	(.L_66 - .L_65)
.L_65:
        /*0218*/ 	.word	0x00000008
.L_66:


//--------------------- .nv.compat                --------------------------
	.section	.nv.compat,"",@"SHT_CUDA_COMPAT_INFO"
	.align	4
        /*0000*/ 	.byte	0x02, 0x02, 0x02, 0x00, 0x02, 0x05, 0x05, 0x00, 0x02, 0x03, 0x00, 0x00, 0x02, 0x06, 0x01, 0x00


//--------------------- .nv.callgraph             --------------------------
	.section	.nv.callgraph,"",@"SHT_CUDA_CALLGRAPH"
	.align	4
	.sectionentsize	8
	.align		4
        /*0000*/ 	.word	0x00000000
	.align		4
        /*0004*/ 	.word	0xffffffff
	.align		4
        /*0008*/ 	.word	0x00000000
	.align		4
        /*000c*/ 	.word	0xfffffffe
	.align		4
        /*0010*/ 	.word	0x00000000
	.align		4
        /*0014*/ 	.word	0xfffffffd
	.align		4
        /*0018*/ 	.word	0x00000000
	.align		4
        /*001c*/ 	.word	0xfffffffc


//--------------------- .text.matmul_kernel       --------------------------
	.section	.text.matmul_kernel,"ax",@progbits
	.align	128
        .global         matmul_kernel
        .type           matmul_kernel,@function
        .size           matmul_kernel,(.L_x_20 - matmul_kernel)
        .other          matmul_kernel,@"STO_CUDA_ENTRY STV_DEFAULT"
matmul_kernel:
.text.matmul_kernel:
[----:B------:R-:W1:Y:S01]  /*0000*/  LDC R1, c[0x0][0x37c] ;  /* 0x0000df00ff017b82 */ /* 0x000e620000000800 */
[----:B------:R-:W2:Y:S02]  /*0010*/  S2R R20, SR_TID.X ;  /* 0x0000000000147919 */ /* 0x000ea40000002100 */
[----:B--2---:R-:W-:-:S13]  /*0020*/  ISETP.GE.U32.AND P1, PT, R20, 0x20, PT ;  /* 0x000000201400780c */ /* 0x004fda0003f26070 */
[----:B------:R-:W-:Y:S05]  /*0030*/  @P1 BRA `(.L_x_0) ;  /* 0x0000000000b41947 */ /* 0x000fea0003800000 */
[----:B------:R-:W2:Y:S01]  /*0040*/  S2UR UR6, SR_CgaCtaId ;  /* 0x00000000000679c3 */ /* 0x000ea20000008800 */
[----:B------:R-:W-:Y:S01]  /*0050*/  NOP ;  /* 0x0000000000007918 */ /* 0x000fe20000000000 */
[----:B------:R-:W-:Y:S02]  /*0060*/  UMOV UR4, 0x40 ;  /* 0x0000004000047882 */ /* 0x000fe40000000000 */
[----:B--2---:R-:W-:-:S09]  /*0070*/  ULEA UR4, UR6, UR4, 0x18 ;  /* 0x0000000406047291 */ /* 0x004fd2000f8ec0ff */
[----:B------:R-:W2:Y:S01]  /*0080*/  LDS.U8 R0, [UR4] ;  /* 0x00000004ff007984 */ /* 0x000ea20008000000 */
[----:B------:R-:W-:Y:S02]  /*0090*/  UMOV UR4, 0x400 ;  /* 0x0000040000047882 */ /* 0x000fe40000000000 */
[----:B------:R-:W-:Y:S01]  /*00a0*/  ULEA UR4, UR6, UR4, 0x18 ;  /* 0x0000000406047291 */ /* 0x000fe2000f8ec0ff */
[----:B--2---:R-:W-:-:S13]  /*00b0*/  ISETP.NE.AND P0, PT, R0, RZ, PT ;  /* 0x000000ff0000720c */ /* 0x004fda0003f05270 */
[----:B------:R-:W-:Y:S05]  /*00c0*/  @P0 BRA `(.L_x_1) ;  /* 0x0000000000780947 */ /* 0x000fea0003800000 */
[----:B------:R-:W-:-:S13]  /*00d0*/  ELECT P0, URZ, PT ;  /* 0x0000000000ff782f */ /* 0x000fda0003800000 */
[----:B------:R-:W-:Y:S05]  /*00e0*/  @!P0 BRA `(.L_x_2) ;  /* 0x0000000000808947 */ /* 0x000fea0003800000 */
[----:B------:R-:W-:Y:S01]  /*00f0*/  UMOV UR5, 0x1 ;  /* 0x0000000100057882 */ /* 0x000fe20000000000 */
[----:B------:R-:W-:-:S04]  /*0100*/  IMAD.MOV.U32 R4, RZ, RZ, 0x1 ;  /* 0x00000001ff047424 */ /* 0x000fc800078e00ff */
[----:B------:R-:W-:Y:S04]  /*0110*/  DEPBAR.LE SB2, 0x36 ;  /* 0x0000ad800000791a */ /* 0x000fe80000000000 */
[----:B------:R-:W2:Y:S02]  /*0120*/  UTCATOMSWS.FIND_AND_SET.ALIGN UP0, UR5, UR5 ;  /* 0x00000005000575e3 */ /* 0x000ea40008000800 */
[----:B--2---:R-:W-:-:S04]  /*0130*/  PLOP3.LUT P0, PT, PT, PT, UP0, 0x80, 0x8 ;  /* 0x000000000008781c */ /* 0x004fc80003f0f008 */
[----:B------:R-:W-:-:S04]  /*0140*/  SEL R0, RZ, 0xffffffff, !P0 ;  /* 0xffffffffff007807 */ /* 0x000fc80004000000 */
[----:B------:R-:W-:Y:S01]  /*0150*/  ISETP.NE.AND P0, PT, R0, RZ, PT ;  /* 0x000000ff0000720c */ /* 0x000fe20003f05270 */
[----:B------:R-:W-:-:S12]  /*0160*/  IMAD.U32 R0, RZ, RZ, UR5 ;  /* 0x00000005ff007e24 */ /* 0x000fd8000f8e00ff */
[----:B------:R-:W-:Y:S05]  /*0170*/  @P0 BRA `(.L_x_3) ;  /* 0x0000000000240947 */ /* 0x000fea0003800000 */
.L_x_4:
[----:B------:R-:W-:Y:S05]  /*0180*/  NANOSLEEP 0x64 ;  /* 0x000000640000795d */ /* 0x000fea0003800000 */
[----:B------:R-:W-:-:S05]  /*0190*/  UMOV UR5, 0x1 ;  /* 0x0000000100057882 */ /* 0x000fca0000000000 */
[----:B------:R-:W-:Y:S04]  /*01a0*/  DEPBAR.LE SB2, 0x36 ;  /* 0x0000ad800000791a */ /* 0x000fe80000000000 */
[----:B------:R-:W2:Y:S02]  /*01b0*/  UTCATOMSWS.FIND_AND_SET.ALIGN UP0, UR5, UR5 ;  /* 0x00000005000575e3 */ /* 0x000ea40008000800 */
[----:B--2---:R-:W-:-:S04]  /*01c0*/  PLOP3.LUT P0, PT, PT, PT, UP0, 0x80, 0x8 ;  /* 0x000000000008781c */ /* 0x004fc80003f0f008 */
[----:B------:R-:W-:-:S04]  /*01d0*/  SEL R0, RZ, 0xffffffff, !P0 ;  /* 0xffffffffff007807 */ /* 0x000fc80004000000 */
[----:B------:R-:W-:Y:S01]  /*01e0*/  ISETP.NE.AND P0, PT, R0, RZ, PT ;  /* 0x000000ff0000720c */ /* 0x000fe20003f05270 */
[----:B------:R-:W-:-:S12]  /*01f0*/  IMAD.U32 R0, RZ, RZ, UR5 ;  /* 0x00000005ff007e24 */ /* 0x000fd8000f8e00ff */
[----:B------:R-:W-:Y:S05]  /*0200*/  @!P0 BRA `(.L_x_4) ;  /* 0xfffffffc00dc8947 */ /* 0x000fea000383ffff */
.L_x_3:
[----:B------:R-:W-:Y:S01]  /*0210*/  VIADD R3, R0, 0x10 ;  /* 0x0000001000037836 */ /* 0x000fe20000000000 */
[----:B------:R-:W-:Y:S01]  /*0220*/  UMOV UR5, 0x50 ;  /* 0x0000005000057882 */ /* 0x000fe20000000000 */
[----:B------:R-:W-:Y:S01]  /*0230*/  SHF.L.U32 R2, R4, R0, RZ ;  /* 0x0000000004027219 */ /* 0x000fe200000006ff */
[----:B------:R-:W-:Y:S01]  /*0240*/  ULEA UR5, UR6, UR5, 0x18 ;  /* 0x0000000506057291 */ /* 0x000fe2000f8ec0ff */
[----:B------:R-:W-:Y:S01]  /*0250*/  IMAD.SHL.U32 R0, R0, 0x20, RZ ;  /* 0x0000002000007824 */ /* 0x000fe200078e00ff */
[----:B------:R-:W-:-:S04]  /*0260*/  SHF.L.U32 R3, R4, R3, RZ ;  /* 0x0000000304037219 */ /* 0x000fc800000006ff */
[----:B------:R-:W-:-:S05]  /*0270*/  LOP3.LUT R2, R3, R2, RZ, 0xfc, !PT ;  /* 0x0000000203027212 */ /* 0x000fca00078efcff */
[----:B------:R2:W-:Y:S04]  /*0280*/  ATOMS.OR RZ, [UR5], R2 ;  /* 0x00000002ffff798c */ /* 0x0005e8000b000005 */
[----:B------:R2:W-:Y:S01]  /*0290*/  STS [UR4], R0 ;  /* 0x00000000ff007988 */ /* 0x0005e20008000804 */
[----:B------:R-:W-:Y:S05]  /*02a0*/  BRA `(.L_x_2) ;  /* 0x0000000000107947 */ /* 0x000fea0003800000 */
.L_x_1:
[----:B------:R-:W-:Y:S01]  /*02b0*/  IMAD.MOV.U32 R0, RZ, RZ, -0x1 ;  /* 0xffffffffff007424 */ /* 0x000fe200078e00ff */
[----:B------:R-:W-:-:S04]  /*02c0*/  MOV R2, 0x2f0 ;  /* 0x000002f000027802 */ /* 0x000fc80000000f00 */
[----:B------:R2:W-:Y:S03]  /*02d0*/  STS [UR4], R0 ;  /* 0x00000000ff007988 */ /* 0x0005e60008000804 */
[----:B-12---:R-:W-:Y:S05]  /*02e0*/  CALL.REL.NOINC `($__internal_1_$__cuda_sm10x_tcgen05_guardrail_trap_phase_invalid_during_alloc) ;  /* 0x0000005400187944 */ /* 0x006fea0003c00000 */
.L_x_2:
[----:B------:R-:W-:Y:S05]  /*02f0*/  WARPSYNC.ALL ;  /* 0x0000000000007948 */ /* 0x000fea0003800000 */
[----:B------:R-:W-:Y:S01]  /*0300*/  NOP ;  /* 0x0000000000007918 */ /* 0x000fe20000000000 */
.L_x_0:
[----:B------:R-:W3:Y:S08]  /*0310*/  LDC.64 R10, c[0x0][0x398] ;  /* 0x0000e600ff0a7b82 */ /* 0x000ef00000000a00 */
[----:B------:R-:W4:Y:S02]  /*0320*/  S2UR UR5, SR_CgaSize ;  /* 0x00000000000579c3 */ /* 0x000f240000008a00 */
[----:B----4-:R-:W-:-:S12]  /*0330*/  UIMAD UR5, UR5, -0xa0, URZ ;  /* 0xffffff60050578a4 */ /* 0x010fd8000f8e02ff */
[----:B------:R-:W4:Y:S01]  /*0340*/  LDCU UR5, c[0x0][UR5+0x2b0] ;  /* 0x00005600050577ac */ /* 0x000f220008000800 */
[----:B------:R-:W-:Y:S02]  /*0350*/  SHF.R.U32.HI R110, RZ, 0x5, R20 ;  /* 0x00000005ff6e7819 */ /* 0x000fe40000011614 */
[C---:B------:R-:W-:Y:S01]  /*0360*/  LOP3.LUT R30, R20.reuse, 0x3f, RZ, 0xc0, !PT ;  /* 0x0000003f141e7812 */ /* 0x040fe200078ec0ff */
[----:B------:R-:W-:Y:S01]  /*0370*/  UMOV UR11, 0x400 ;  /* 0x00000400000b7882 */ /* 0x000fe20000000000 */
[----:B------:R-:W5:Y:S01]  /*0380*/  LDCU.128 UR16, c[0x0][0x380] ;  /* 0x00007000ff1077ac */ /* 0x000f620008000c00 */
[----:B------:R-:W-:Y:S01]  /*0390*/  LOP3.LUT R43, R20, 0x40, RZ, 0xc0, !PT ;  /* 0x00000040142b7812 */ /* 0x000fe200078ec0ff */
[----:B------:R-:W2:Y:S01]  /*03a0*/  S2UR UR4, SR_CTAID.X ;  /* 0x00000000000479c3 */ /* 0x000ea20000002500 */
[----:B------:R-:W1:Y:S07]  /*03b0*/  LDCU.64 UR22, c[0x0][0x358] ;  /* 0x00006b00ff1677ac */ /* 0x000e6e0008000a00 */
[----:B------:R-:W1:Y:S01]  /*03c0*/  S2UR UR10, SR_CgaCtaId ;  /* 0x00000000000a79c3 */ /* 0x000e620000008800 */
[----:B--23--:R-:W-:Y:S01]  /*03d0*/  VIADD R0, R11, 0x3f ;  /* 0x0000003f0b007836 */ /* 0x00cfe20000000000 */
[----:B------:R-:W-:-:S06]  /*03e0*/  IABS R15, R11 ;  /* 0x0000000b000f7213 */ /* 0x000fcc0000000000 */
[----:B------:R-:W2:Y:S01]  /*03f0*/  LDC.64 R44, c[0x0][0x3a8] ;  /* 0x0000ea00ff2c7b82 */ /* 0x000ea20000000a00 */
[----:B------:R-:W-:Y:S02]  /*0400*/  IABS R16, R10 ;  /* 0x0000000a00107213 */ /* 0x000fe40000000000 */
[----:B------:R-:W-:Y:S02]  /*0410*/  SHF.R.S32.HI R3, RZ, 0x1f, R0 ;  /* 0x0000001fff037819 */ /* 0x000fe40000011400 */
[----:B------:R-:W-:Y:S02]  /*0420*/  I2FP.F32.U32 R5, UR4 ;  /* 0x0000000400057c45 */ /* 0x000fe40008201000 */
[----:B------:R-:W-:Y:S01]  /*0430*/  LEA.HI R3, R3, R0, RZ, 0x6 ;  /* 0x0000000003037211 */ /* 0x000fe200078f30ff */
[----:B------:R-:W3:Y:S02]  /*0440*/  LDC R26, c[0x0][0x3a0] ;  /* 0x0000e800ff1a7b82 */ /* 0x000ee40000000800 */
[----:B----4-:R-:W-:Y:S01]  /*0450*/  FMUL R5, R5, UR5 ;  /* 0x0000000505057c20 */ /* 0x010fe20008400000 */
[----:B------:R-:W-:Y:S01]  /*0460*/  SHF.R.S32.HI R3, RZ, 0x6, R3 ;  /* 0x00000006ff037819 */ /* 0x000fe20000011403 */
[----:B-1----:R-:W-:-:S02]  /*0470*/  USHF.L.U32 UR4, UR10, 0x5, URZ ;  /* 0x000000050a047899 */ /* 0x002fc400080006ff */
[----:B------:R-:W-:Y:S02]  /*0480*/  ULEA UR11, UR10, UR11, 0x18 ;  /* 0x0000000b0a0b7291 */ /* 0x000fe4000f8ec0ff */
[----:B------:R-:W-:Y:S01]  /*0490*/  IMAD.SHL.U32 R4, R3, 0x8, RZ ;  /* 0x0000000803047824 */ /* 0x000fe200078e00ff */
[----:B------:R-:W-:Y:S01]  /*04a0*/  F2I.U32.TRUNC.NTZ R5, R5 ;  /* 0x0000000500057305 */ /* 0x000fe2000020f000 */
[----:B------:R-:W-:-:S03]  /*04b0*/  ULOP3.LUT UR5, UR4, 0x40, URZ, 0xc0, !UPT ;  /* 0x0000004004057892 */ /* 0x000fc6000f8ec0ff */
[----:B------:R-:W-:-:S04]  /*04c0*/  IABS R7, R4 ;  /* 0x0000000400077213 */ /* 0x000fc80000000000 */
[----:B------:R-:W1:Y:S08]  /*04d0*/  I2F.RP R0, R7 ;  /* 0x0000000700007306 */ /* 0x000e700000209400 */
[----:B-1----:R-:W1:Y:S02]  /*04e0*/  MUFU.RCP R0, R0 ;  /* 0x0000000000007308 */ /* 0x002e640000001000 */
[----:B-1----:R-:W-:Y:S01]  /*04f0*/  VIADD R2, R0, 0xffffffe ;  /* 0x0ffffffe00027836 */ /* 0x002fe20000000000 */
[----:B------:R-:W-:-:S05]  /*0500*/  IABS R0, R5 ;  /* 0x0000000500007213 */ /* 0x000fca0000000000 */
[----:B------:R1:W4:Y:S02]  /*0510*/  F2I.FTZ.U32.TRUNC.NTZ R3, R2 ;  /* 0x0000000200037305 */ /* 0x000324000021f000 */
[----:B-1----:R-:W-:Y:S02]  /*0520*/  IMAD.MOV.U32 R2, RZ, RZ, RZ ;  /* 0x000000ffff027224 */ /* 0x002fe400078e00ff */
[----:B----4-:R-:W-:-:S04]  /*0530*/  IMAD.MOV R6, RZ, RZ, -R3 ;  /* 0x000000ffff067224 */ /* 0x010fc800078e0a03 */
[----:B------:R-:W-:Y:S01]  /*0540*/  IMAD R9, R6, R7, RZ ;  /* 0x0000000706097224 */ /* 0x000fe200078e02ff */
[----:B------:R-:W-:-:S03]  /*0550*/  IABS R6, R4 ;  /* 0x0000000400067213 */ /* 0x000fc60000000000 */
[----:B------:R-:W-:-:S04]  /*0560*/  IMAD.HI.U32 R3, R3, R9, R2 ;  /* 0x0000000903037227 */ /* 0x000fc800078e0002 */
[----:B------:R-:W-:Y:S02]  /*0570*/  IMAD.MOV R2, RZ, RZ, -R6 ;  /* 0x000000ffff027224 */ /* 0x000fe400078e0a06 */
[----:B------:R-:W-:-:S04]  /*0580*/  IMAD.HI.U32 R3, R3, R0, RZ ;  /* 0x0000000003037227 */ /* 0x000fc800078e00ff */
[----:B------:R-:W-:Y:S01]  /*0590*/  IMAD R0, R3, R2, R0 ;  /* 0x0000000203007224 */ /* 0x000fe200078e0200 */
[----:B------:R-:W-:Y:S04]  /*05a0*/  BAR.SYNC.DEFER_BLOCKING 0x0 ;  /* 0x0000000000007b1d */ /* 0x000fe80000010000 */
[----:B------:R-:W-:-:S13]  /*05b0*/  ISETP.GT.U32.AND P2, PT, R7, R0, PT ;  /* 0x000000000700720c */ /* 0x000fda0003f44070 */
[----:B------:R-:W-:Y:S02]  /*05c0*/  @!P2 IMAD.IADD R0, R0, 0x1, -R7 ;  /* 0x000000010000a824 */ /* 0x000fe400078e0a07 */
[----:B------:R-:W-:Y:S01]  /*05d0*/  @!P2 VIADD R3, R3, 0x1 ;  /* 0x000000010303a836 */ /* 0x000fe20000000000 */
[----:B------:R-:W-:Y:S02]  /*05e0*/  ISETP.NE.AND P2, PT, R4, RZ, PT ;  /* 0x000000ff0400720c */ /* 0x000fe40003f45270 */
[----:B------:R-:W-:Y:S02]  /*05f0*/  ISETP.GE.U32.AND P0, PT, R0, R7, PT ;  /* 0x000000070000720c */ /* 0x000fe40003f06070 */
[----:B------:R-:W-:-:S04]  /*0600*/  LOP3.LUT R0, R5, R4, RZ, 0x3c, !PT ;  /* 0x0000000405007212 */ /* 0x000fc800078e3cff */
[----:B------:R-:W-:Y:S01]  /*0610*/  ISETP.GE.AND P3, PT, R0, RZ, PT ;  /* 0x000000ff0000720c */ /* 0x000fe20003f66270 */
[----:B------:R-:W-:-:S06]  /*0620*/  VIADD R0, R10, 0x7f ;  /* 0x0000007f0a007836 */ /* 0x000fcc0000000000 */
[----:B------:R-:W-:-:S04]  /*0630*/  @P0 VIADD R3, R3, 0x1 ;  /* 0x0000000103030836 */ /* 0x000fc80000000000 */
[----:B------:R-:W-:Y:S01]  /*0640*/  IMAD.MOV.U32 R2, RZ, RZ, R3 ;  /* 0x000000ffff027224 */ /* 0x000fe200078e0003 */
[----:B------:R-:W-:-:S03]  /*0650*/  SHF.R.S32.HI R3, RZ, 0x1f, R0 ;  /* 0x0000001fff037819 */ /* 0x000fc60000011400 */
[----:B------:R-:W-:Y:S01]  /*0660*/  @!P3 IMAD.MOV R2, RZ, RZ, -R2 ;  /* 0x000000ffff02b224 */ /* 0x000fe200078e0a02 */
[----:B------:R-:W-:Y:S02]  /*0670*/  @!P2 LOP3.LUT R2, RZ, R4, RZ, 0x33, !PT ;  /* 0x00000004ff02a212 */ /* 0x000fe400078e33ff */
[----:B------:R-:W-:-:S03]  /*0680*/  LEA.HI R3, R3, R0, RZ, 0x7 ;  /* 0x0000000003037211 */ /* 0x000fc600078f38ff */
[----:B------:R-:W-:Y:S02]  /*0690*/  IMAD.SHL.U32 R8, R2, 0x8, RZ ;  /* 0x0000000802087824 */ /* 0x000fe400078e00ff */
[----:B------:R-:W-:-:S03]  /*06a0*/  IMAD.MOV R2, RZ, RZ, -R2 ;  /* 0x000000ffff027224 */ /* 0x000fc600078e0a02 */
[----:B------:R-:W-:Y:S01]  /*06b0*/  LEA.HI.SX32 R3, R3, -R8, 0x19 ;  /* 0x8000000803037211 */ /* 0x000fe200078fcaff */
[----:B------:R-:W-:-:S03]  /*06c0*/  IMAD R12, R4, R2, R5 ;  /* 0x00000002040c7224 */ /* 0x000fc600078e0205 */
[----:B------:R-:W-:Y:S02]  /*06d0*/  VIMNMX R13, PT, PT, R3, 0x8, PT ;  /* 0x00000008030d7848 */ /* 0x000fe40003fe0100 */
[----:B------:R-:W-:Y:S02]  /*06e0*/  IABS R9, R12 ;  /* 0x0000000c00097213 */ /* 0x000fe40000000000 */
[-C--:B------:R-:W-:Y:S02]  /*06f0*/  IABS R7, R13.reuse ;  /* 0x0000000d00077213 */ /* 0x080fe40000000000 */
[----:B------:R-:W-:Y:S02]  /*0700*/  IABS R4, R13 ;  /* 0x0000000d00047213 */ /* 0x000fe40000000000 */
[----:B------:R-:W1:Y:S08]  /*0710*/  I2F.RP R0, R7 ;  /* 0x0000000700007306 */ /* 0x000e700000209400 */
[----:B-1----:R-:W1:Y:S02]  /*0720*/  MUFU.RCP R0, R0 ;  /* 0x0000000000007308 */ /* 0x002e640000001000 */
[----:B-1----:R-:W-:-:S02]  /*0730*/  VIADD R3, R0, 0xffffffe ;  /* 0x0ffffffe00037836 */ /* 0x002fc40000000000 */
[----:B------:R-:W-:-:S04]  /*0740*/  IMAD.MOV R0, RZ, RZ, -R4 ;  /* 0x000000ffff007224 */ /* 0x000fc800078e0a04 */
[----:B------:R-:W1:Y:S02]  /*0750*/  F2I.FTZ.U32.TRUNC.NTZ R3, R3 ;  /* 0x0000000300037305 */ /* 0x000e64000021f000 */
[----:B-1----:R-:W-:-:S04]  /*0760*/  IMAD.MOV R6, RZ, RZ, -R3 ;  /* 0x000000ffff067224 */ /* 0x002fc800078e0a03 */
[----:B------:R-:W-:Y:S02]  /*0770*/  IMAD.MOV.U32 R2, RZ, RZ, R6 ;  /* 0x000000ffff027224 */ /* 0x000fe400078e0006 */
[----:B------:R-:W1:Y:S02]  /*0780*/  I2F.RP R6, R15 ;  /* 0x0000000f00067306 */ /* 0x000e640000209400 */
[----:B------:R-:W-:Y:S02]  /*0790*/  IMAD R5, R2, R7, RZ ;  /* 0x0000000702057224 */ /* 0x000fe400078e02ff */
[----:B------:R-:W-:-:S04]  /*07a0*/  IMAD.MOV.U32 R2, RZ, RZ, RZ ;  /* 0x000000ffff027224 */ /* 0x000fc800078e00ff */
[----:B------:R-:W-:Y:S02]  /*07b0*/  IMAD.HI.U32 R2, R3, R5, R2 ;  /* 0x0000000503027227 */ /* 0x000fe400078e0002 */
[----:B------:R-:W4:Y:S04]  /*07c0*/  I2F.RP R3, R16 ;  /* 0x0000001000037306 */ /* 0x000f280000209400 */
[----:B------:R-:W-:-:S04]  /*07d0*/  IMAD.HI.U32 R2, R2, R9, RZ ;  /* 0x0000000902027227 */ /* 0x000fc800078e00ff */
[----:B------:R-:W-:Y:S01]  /*07e0*/  IMAD R0, R2, R0, R9 ;  /* 0x0000000002007224 */ /* 0x000fe200078e0209 */
[----:B-1----:R-:W1:Y:S04]  /*07f0*/  MUFU.RCP R6, R6 ;  /* 0x0000000600067308 */ /* 0x002e680000001000 */
[----:B------:R-:W-:-:S04]  /*0800*/  ISETP.GT.U32.AND P2, PT, R7, R0, PT ;  /* 0x000000000700720c */ /* 0x000fc80003f44070 */
[----:B----4-:R-:W4:Y:S09]  /*0810*/  MUFU.RCP R3, R3 ;  /* 0x0000000300037308 */ /* 0x010f320000001000 */
[----:B------:R-:W-:Y:S02]  /*0820*/  @!P2 IMAD.IADD R0, R0, 0x1, -R7 ;  /* 0x000000010000a824 */ /* 0x000fe400078e0a07 */
[----:B------:R-:W-:Y:S01]  /*0830*/  @!P2 VIADD R2, R2, 0x1 ;  /* 0x000000010202a836 */ /* 0x000fe20000000000 */
[----:B------:R-:W-:-:S02]  /*0840*/  ISETP.NE.AND P2, PT, R13, RZ, PT ;  /* 0x000000ff0d00720c */ /* 0x000fc40003f45270 */
[----:B------:R-:W-:Y:S01]  /*0850*/  ISETP.GE.U32.AND P0, PT, R0, R7, PT ;  /* 0x000000070000720c */ /* 0x000fe20003f06070 */
[----:B-1----:R-:W-:Y:S01]  /*0860*/  VIADD R7, R6, 0xffffffe ;  /* 0x0ffffffe06077836 */ /* 0x002fe20000000000 */
[----:B------:R-:W-:Y:S01]  /*0870*/  LOP3.LUT R0, R12, R13, RZ, 0x3c, !PT ;  /* 0x0000000d0c007212 */ /* 0x000fe200078e3cff */
[----:B----4-:R-:W-:Y:S02]  /*0880*/  VIADD R4, R3, 0xffffffe ;  /* 0x0ffffffe03047836 */ /* 0x010fe40000000000 */
[----:B------:R-:W-:Y:S01]  /*0890*/  VIADD R3, R110, UR4 ;  /* 0x000000046e037c36 */ /* 0x000fe20008000000 */
[----:B------:R-:W-:Y:S01]  /*08a0*/  ISETP.GE.AND P3, PT, R0, RZ, PT ;  /* 0x000000ff0000720c */ /* 0x000fe20003f66270 */
[----:B------:R-:W1:Y:S01]  /*08b0*/  F2I.FTZ.U32.TRUNC.NTZ R7, R7 ;  /* 0x0000000700077305 */ /* 0x000e62000021f000 */
[----:B------:R-:W-:Y:S01]  /*08c0*/  IMAD.MOV.U32 R6, RZ, RZ, RZ ;  /* 0x000000ffff067224 */ /* 0x000fe200078e00ff */
[----:B------:R-:W4:Y:S04]  /*08d0*/  LDCU UR4, c[0x0][0x3a4] ;  /* 0x00007480ff0477ac */ /* 0x000f280008000800 */
[----:B------:R-:W-:-:S02]  /*08e0*/  @P0 VIADD R2, R2, 0x1 ;  /* 0x0000000102020836 */ /* 0x000fc40000000000 */
[----:B------:R1:W2:Y:S04]  /*08f0*/  F2I.FTZ.U32.TRUNC.NTZ R5, R4 ;  /* 0x0000000400057305 */ /* 0x0002a8000021f000 */
[----:B------:R-:W-:Y:S01]  /*0900*/  @!P3 IMAD.MOV R2, RZ, RZ, -R2 ;  /* 0x000000ffff02b224 */ /* 0x000fe200078e0a02 */
[----:B------:R-:W-:Y:S01]  /*0910*/  @!P2 LOP3.LUT R2, RZ, R13, RZ, 0x33, !PT ;  /* 0x0000000dff02a212 */ /* 0x000fe200078e33ff */
[----:B-1----:R-:W-:-:S04]  /*0920*/  IMAD.MOV.U32 R4, RZ, RZ, RZ ;  /* 0x000000ffff047224 */ /* 0x002fc800078e00ff */
[----:B------:R-:W-:Y:S02]  /*0930*/  IMAD.MOV R0, RZ, RZ, -R2 ;  /* 0x000000ffff007224 */ /* 0x000fe400078e0a02 */
[----:B------:R-:W-:Y:S02]  /*0940*/  IMAD.SHL.U32 R2, R2, 0x40, RZ ;  /* 0x0000004002027824 */ /* 0x000fe400078e00ff */
[----:B------:R-:W-:Y:S02]  /*0950*/  IMAD R0, R13, R0, R12 ;  /* 0x000000000d007224 */ /* 0x000fe400078e020c */
[----:B------:R-:W-:Y:S02]  /*0960*/  IMAD.MOV R12, RZ, RZ, -R7 ;  /* 0x000000ffff0c7224 */ /* 0x000fe400078e0a07 */
[----:B------:R-:W-:Y:S01]  /*0970*/  IMAD.IADD R0, R8, 0x1, R0 ;  /* 0x0000000108007824 */ /* 0x000fe200078e0200 */
[----:B------:R-:W-:Y:S01]  /*0980*/  LOP3.LUT R8, R2, 0x23, R3, 0xf8, !PT ;  /* 0x0000002302087812 */ /* 0x000fe200078ef803 */
[----:B--2---:R-:W-:-:S03]  /*0990*/  IMAD.MOV R9, RZ, RZ, -R5 ;  /* 0x000000ffff097224 */ /* 0x004fc600078e0a05 */
[----:B------:R-:W-:Y:S01]  /*09a0*/  LEA R3, R0, UR5, 0x7 ;  /* 0x0000000500037c11 */ /* 0x000fe2000f8e38ff */
[----:B------:R-:W-:Y:S01]  /*09b0*/  IMAD R9, R9, R16, RZ ;  /* 0x0000001009097224 */ /* 0x000fe200078e02ff */
[C---:B------:R-:W-:Y:S01]  /*09c0*/  LOP3.LUT R23, R8.reuse, 0x4, RZ, 0xfc, !PT ;  /* 0x0000000408177812 */ /* 0x040fe200078efcff */
[----:B------:R-:W-:Y:S01]  /*09d0*/  UMOV UR5, 0x1 ;  /* 0x0000000100057882 */ /* 0x000fe20000000000 */
[----:B------:R-:W-:Y:S01]  /*09e0*/  LOP3.LUT R25, R8, 0xc, RZ, 0xfc, !PT ;  /* 0x0000000c08197812 */ /* 0x000fe200078efcff */
[----:B------:R-:W-:Y:S01]  /*09f0*/  IMAD.IADD R0, R30, 0x1, R3 ;  /* 0x000000011e007824 */ /* 0x000fe200078e0203 */
[----:B------:R-:W-:Y:S01]  /*0a00*/  IABS R14, R23 ;  /* 0x00000017000e7213 */ /* 0x000fe20000000000 */
[----:B------:R-:W-:Y:S01]  /*0a10*/  IMAD R3, R12, R15, RZ ;  /* 0x0000000f0c037224 */ /* 0x000fe200078e02ff */
[----:B------:R-:W-:Y:S01]  /*0a20*/  IABS R12, R8 ;  /* 0x00000008000c7213 */ /* 0x000fe20000000000 */
[----:B------:R-:W-:Y:S01]  /*0a30*/  IMAD.HI.U32 R4, R5, R9, R4 ;  /* 0x0000000905047227 */ /* 0x000fe200078e0004 */
[----:B------:R-:W-:-:S02]  /*0a40*/  IABS R9, R0 ;  /* 0x0000000000097213 */ /* 0x000fc40000000000 */
[C---:B------:R-:W-:Y:S01]  /*0a50*/  LOP3.LUT R24, R8.reuse, 0x8, RZ, 0xfc, !PT ;  /* 0x0000000808187812 */ /* 0x040fe200078efcff */
[----:B------:R-:W-:Y:S01]  /*0a60*/  IMAD.HI.U32 R6, R7, R3, R6 ;  /* 0x0000000307067227 */ /* 0x000fe200078e0006 */
[----:B------:R-:W-:Y:S02]  /*0a70*/  IABS R17, R25 ;  /* 0x0000001900117213 */ /* 0x000fe40000000000 */
[----:B------:R-:W-:Y:S01]  /*0a80*/  LOP3.LUT R29, R8, 0x18, RZ, 0xfc, !PT ;  /* 0x00000018081d7812 */ /* 0x000fe200078efcff */
[----:B------:R-:W-:Y:S01]  /*0a90*/  IMAD.HI.U32 R4, R4, R9, RZ ;  /* 0x0000000904047227 */ /* 0x000fe200078e00ff */
[C---:B------:R-:W-:Y:S02]  /*0aa0*/  LOP3.LUT R27, R8.reuse, 0x10, RZ, 0xfc, !PT ;  /* 0x00000010081b7812 */ /* 0x040fe400078efcff */
[----:B------:R-:W-:Y:S01]  /*0ab0*/  LOP3.LUT R28, R8, 0x14, RZ, 0xfc, !PT ;  /* 0x00000014081c7812 */ /* 0x000fe200078efcff */
[----:B------:R-:W-:Y:S01]  /*0ac0*/  IMAD.HI.U32 R3, R6, R12, RZ ;  /* 0x0000000c06037227 */ /* 0x000fe200078e00ff */
[----:B------:R-:W-:-:S02]  /*0ad0*/  IABS R22, R29 ;  /* 0x0000001d00167213 */ /* 0x000fc40000000000 */
[----:B------:R-:W-:Y:S01]  /*0ae0*/  IABS R19, R27 ;  /* 0x0000001b00137213 */ /* 0x000fe20000000000 */
[----:B------:R-:W-:Y:S01]  /*0af0*/  IMAD.MOV R13, RZ, RZ, -R3 ;  /* 0x000000ffff0d7224 */ /* 0x000fe200078e0a03 */
[----:B------:R-:W-:Y:S01]  /*0b00*/  IABS R21, R28 ;  /* 0x0000001c00157213 */ /* 0x000fe20000000000 */
[----:B------:R-:W-:Y:S01]  /*0b10*/  IMAD.MOV R3, RZ, RZ, -R4 ;  /* 0x000000ffff037224 */ /* 0x000fe200078e0a04 */
[----:B------:R-:W-:Y:S01]  /*0b20*/  ISETP.GE.AND P4, PT, R0, RZ, PT ;  /* 0x000000ff0000720c */ /* 0x000fe20003f86270 */
[----:B------:R-:W-:Y:S02]  /*0b30*/  IMAD.SHL.U32 R7, R20, 0x10, RZ ;  /* 0x0000001014077824 */ /* 0x000fe400078e00ff */
[----:B------:R-:W-:Y:S02]  /*0b40*/  IMAD R3, R16, R3, R9 ;  /* 0x0000000310037224 */ /* 0x000fe400078e0209 */
[----:B------:R-:W-:Y:S01]  /*0b50*/  IMAD.HI.U32 R5, R6, R14, RZ ;  /* 0x0000000e06057227 */ /* 0x000fe200078e00ff */
[----:B------:R-:W-:-:S02]  /*0b60*/  LOP3.LUT R7, R7, 0x70, RZ, 0xc0, !PT ;  /* 0x0000007007077812 */ /* 0x000fc400078ec0ff */
[----:B------:R-:W-:Y:S01]  /*0b70*/  ISETP.GT.U32.AND P0, PT, R16, R3, PT ;  /* 0x000000031000720c */ /* 0x000fe20003f04070 */
[----:B------:R-:W-:Y:S01]  /*0b80*/  IMAD R4, R15, R13, R12 ;  /* 0x0000000d0f047224 */ /* 0x000fe200078e020c */
[----:B------:R-:W-:Y:S01]  /*0b90*/  IABS R13, R24 ;  /* 0x00000018000d7213 */ /* 0x000fe20000000000 */
[----:B------:R-:W-:-:S04]  /*0ba0*/  IMAD.HI.U32 R9, R6, R17, RZ ;  /* 0x0000001106097227 */ /* 0x000fc800078e00ff */
[----:B------:R-:W-:Y:S02]  /*0bb0*/  IMAD.MOV R5, RZ, RZ, -R5 ;  /* 0x000000ffff057224 */ /* 0x000fe400078e0a05 */
[----:B------:R-:W-:Y:S02]  /*0bc0*/  IMAD R30, R30, 0x80, R7 ;  /* 0x000000801e1e7824 */ /* 0x000fe400078e0207 */
[----:B------:R-:W-:-:S03]  /*0bd0*/  IMAD.HI.U32 R7, R6, R13, RZ ;  /* 0x0000000d06077227 */ /* 0x000fc600078e00ff */
[----:B------:R-:W-:Y:S01]  /*0be0*/  LEA.HI R30, R43, R30, RZ, 0x1c ;  /* 0x0000001e2b1e7211 */ /* 0x000fe200078fe0ff */
[----:B------:R-:W-:Y:S02]  /*0bf0*/  @!P0 IMAD.IADD R3, R3, 0x1, -R16 ;  /* 0x0000000103038824 */ /* 0x000fe400078e0a10 */
[----:B------:R-:W-:Y:S02]  /*0c00*/  IMAD.MOV R18, RZ, RZ, -R9 ;  /* 0x000000ffff127224 */ /* 0x000fe400078e0a09 */
[C---:B------:R-:W-:Y:S01]  /*0c10*/  IMAD R5, R15.reuse, R5, R14 ;  /* 0x000000050f057224 */ /* 0x040fe200078e020e */
[----:B------:R-:W-:Y:S01]  /*0c20*/  ISETP.GT.U32.AND P0, PT, R16, R3, PT ;  /* 0x000000031000720c */ /* 0x000fe20003f04070 */
[----:B------:R-:W-:Y:S02]  /*0c30*/  IMAD.MOV R14, RZ, RZ, -R7 ;  /* 0x000000ffff0e7224 */ /* 0x000fe400078e0a07 */
[C---:B------:R-:W-:Y:S01]  /*0c40*/  IMAD R9, R15.reuse, R18, R17 ;  /* 0x000000120f097224 */ /* 0x040fe200078e0211 */
[----:B------:R-:W-:Y:S01]  /*0c50*/  ISETP.GT.U32.AND P3, PT, R15, R5, PT ;  /* 0x000000050f00720c */ /* 0x000fe20003f64070 */
[----:B------:R-:W-:-:S02]  /*0c60*/  IMAD.MOV.U32 R18, RZ, RZ, R22 ;  /* 0x000000ffff127224 */ /* 0x000fc400078e0016 */
[----:B------:R-:W-:Y:S01]  /*0c70*/  IMAD.HI.U32 R12, R6, R19, RZ ;  /* 0x00000013060c7227 */ /* 0x000fe200078e00ff */
[----:B------:R-:W1:Y:S03]  /*0c80*/  LDS R22, [UR11] ;  /* 0x0000000bff167984 */ /* 0x000e660008000800 */
[----:B------:R-:W-:Y:S01]  /*0c90*/  IMAD.MOV.U32 R17, RZ, RZ, R21 ;  /* 0x000000ffff117224 */ /* 0x000fe200078e0015 */
[----:B------:R-:W-:Y:S01]  /*0ca0*/  LOP3.LUT R21, R8, 0x1c, RZ, 0xfc, !PT ;  /* 0x0000001c08157812 */ /* 0x000fe200078efcff */
[C---:B------:R-:W-:Y:S02]  /*0cb0*/  IMAD R7, R15.reuse, R14, R13 ;  /* 0x0000000e0f077224 */ /* 0x040fe400078e020d */
[----:B------:R-:W-:Y:S01]  /*0cc0*/  IMAD.HI.U32 R14, R6, R18, RZ ;  /* 0x00000012060e7227 */ /* 0x000fe200078e00ff */
[----:B------:R-:W-:Y:S02]  /*0cd0*/  BAR.SYNC.DEFER_BLOCKING 0x0 ;  /* 0x0000000000007b1d */ /* 0x000fe40000010000 */
[----:B------:R-:W-:Y:S01]  /*0ce0*/  ISETP.GT.U32.AND P2, PT, R15, R7, PT ;  /* 0x000000070f00720c */ /* 0x000fe20003f44070 */
[----:B------:R-:W-:Y:S01]  /*0cf0*/  @!P0 IMAD.IADD R3, R3, 0x1, -R16 ;  /* 0x0000000103038824 */ /* 0x000fe200078e0a10 */
[----:B------:R-:W-:Y:S01]  /*0d00*/  ISETP.NE.AND P0, PT, R10, RZ, PT ;  /* 0x000000ff0a00720c */ /* 0x000fe20003f05270 */
[----:B------:R-:W-:-:S02]  /*0d10*/  IMAD.MOV R12, RZ, RZ, -R12 ;  /* 0x000000ffff0c7224 */ /* 0x000fc400078e0a0c */
[----:B------:R-:W-:-:S04]  /*0d20*/  IMAD.HI.U32 R13, R6, R17, RZ ;  /* 0x00000011060d7227 */ /* 0x000fc800078e00ff */
[----:B------:R-:W-:Y:S02]  /*0d30*/  IMAD.MOV R14, RZ, RZ, -R14 ;  /* 0x000000ffff0e7224 */ /* 0x000fe400078e0a0e */
[C---:B------:R-:W-:Y:S01]  /*0d40*/  IMAD R12, R15.reuse, R12, R19 ;  /* 0x0000000c0f0c7224 */ /* 0x040fe200078e0213 */
[----:B------:R-:W-:Y:S01]  /*0d50*/  IABS R19, R21 ;  /* 0x0000001500137213 */ /* 0x000fe20000000000 */
[----:B------:R-:W-:Y:S02]  /*0d60*/  IMAD.MOV R16, RZ, RZ, -R13 ;  /* 0x000000ffff107224 */ /* 0x000fe400078e0a0d */
[C---:B------:R-:W-:Y:S01]  /*0d70*/  IMAD R14, R15.reuse, R14, R18 ;  /* 0x0000000e0f0e7224 */ /* 0x040fe200078e0212 */
[C---:B------:R-:W-:Y:S01]  /*0d80*/  ISETP.GT.U32.AND P5, PT, R15.reuse, R12, PT ;  /* 0x0000000c0f00720c */ /* 0x040fe20003fa4070 */
[----:B------:R-:W-:Y:S02]  /*0d90*/  IMAD.MOV.U32 R18, RZ, RZ, R3 ;  /* 0x000000ffff127224 */ /* 0x000fe400078e0003 */
[----:B------:R-:W-:-:S02]  /*0da0*/  IMAD R13, R15, R16, R17 ;  /* 0x000000100f0d7224 */ /* 0x000fc400078e0211 */
[----:B------:R-:W-:Y:S01]  /*0db0*/  @!P3 IMAD.IADD R5, R5, 0x1, -R15 ;  /* 0x000000010505b824 */ /* 0x000fe200078e0a0f */
[C---:B------:R-:W-:Y:S01]  /*0dc0*/  ISETP.GT.U32.AND P3, PT, R15.reuse, R9, PT ;  /* 0x000000090f00720c */ /* 0x040fe20003f64070 */
[----:B------:R-:W-:Y:S02]  /*0dd0*/  IMAD.MOV.U32 R16, RZ, RZ, R19 ;  /* 0x000000ffff107224 */ /* 0x000fe400078e0013 */
[----:B------:R-:W-:Y:S01]  /*0de0*/  @!P4 IMAD.MOV R18, RZ, RZ, -R18 ;  /* 0x000000ffff12c224 */ /* 0x000fe200078e0a12 */
[----:B------:R-:W-:Y:S01]  /*0df0*/  @!P0 LOP3.LUT R18, RZ, R10, RZ, 0x33, !PT ;  /* 0x0000000aff128212 */ /* 0x000fe200078e33ff */
[----:B------:R-:W-:Y:S01]  /*0e00*/  IMAD.HI.U32 R6, R6, R16, RZ ;  /* 0x0000001006067227 */ /* 0x000fe200078e00ff */
[C---:B------:R-:W-:Y:S02]  /*0e10*/  ISETP.GT.U32.AND P0, PT, R15.reuse, R13, PT ;  /* 0x0000000d0f00720c */ /* 0x040fe40003f04070 */
[----:B------:R-:W-:Y:S01]  /*0e20*/  ISETP.GT.U32.AND P6, PT, R15, R5, PT ;  /* 0x000000050f00720c */ /* 0x000fe20003fc4070 */
[----:B------:R-:W-:Y:S01]  /*0e30*/  IMAD.MOV R6, RZ, RZ, -R6 ;  /* 0x000000ffff067224 */ /* 0x000fe200078e0a06 */
[----:B-1----:R-:W-:Y:S01]  /*0e40*/  R2UR UR21, R22 ;  /* 0x00000000161572ca */ /* 0x002fe200000e0000 */
[----:B------:R-:W-:-:S02]  /*0e50*/  IMAD.SHL.U32 R3, R110, 0x200000, RZ ;  /* 0x002000006e037824 */ /* 0x000fc400078e00ff */
[--C-:B------:R-:W-:Y:S01]  /*0e60*/  @!P3 IMAD.IADD R9, R9, 0x1, -R15.reuse ;  /* 0x000000010909b824 */ /* 0x100fe200078e0a0f */
[C---:B------:R-:W-:Y:S01]  /*0e70*/  ISETP.GT.U32.AND P3, PT, R15.reuse, R14, PT ;  /* 0x0000000e0f00720c */ /* 0x040fe20003f64070 */
[----:B------:R-:W-:Y:S01]  /*0e80*/  IMAD R10, R15, R6, R16 ;  /* 0x000000060f0a7224 */ /* 0x000fe200078e0210 */
[----:B------:R-:W-:Y:S01]  /*0e90*/  LOP3.LUT R3, R3, 0x600000, RZ, 0xc0, !PT ;  /* 0x0060000003037812 */ /* 0x000fe200078ec0ff */
[--C-:B------:R-:W-:Y:S01]  /*0ea0*/  @!P2 IMAD.IADD R7, R7, 0x1, -R15.reuse ;  /* 0x000000010707a824 */ /* 0x100fe200078e0a0f */
[----:B------:R-:W-:Y:S01]  /*0eb0*/  ISETP.GT.U32.AND P2, PT, R15, R4, PT ;  /* 0x000000040f00720c */ /* 0x000fe20003f44070 */
[--C-:B------:R-:W-:Y:S01]  /*0ec0*/  @!P5 IMAD.IADD R12, R12, 0x1, -R15.reuse ;  /* 0x000000010c0cd824 */ /* 0x100fe200078e0a0f */
[----:B------:R-:W-:Y:S01]  /*0ed0*/  R2UR UR12, R3 ;  /* 0x00000000030c72ca */ /* 0x000fe200000e0000 */
[--C-:B------:R-:W-:Y:S01]  /*0ee0*/  @!P0 IMAD.IADD R13, R13, 0x1, -R15.reuse ;  /* 0x000000010d0d8824 */ /* 0x100fe200078e0a0f */
[----:B------:R-:W-:Y:S01]  /*0ef0*/  ISETP.GT.U32.AND P0, PT, R15, R10, PT ;  /* 0x0000000a0f00720c */ /* 0x000fe20003f04070 */
[--C-:B------:R-:W-:Y:S01]  /*0f00*/  @!P6 IMAD.IADD R5, R5, 0x1, -R15.reuse ;  /* 0x000000010505e824 */ /* 0x100fe200078e0a0f */
[C---:B------:R-:W-:Y:S01]  /*0f10*/  ISETP.GT.U32.AND P6, PT, R15.reuse, R9, PT ;  /* 0x000000090f00720c */ /* 0x040fe20003fc4070 */
[----:B----4-:R-:W-:Y:S01]  /*0f20*/  IMAD R18, R18, UR4, RZ ;  /* 0x0000000412127c24 */ /* 0x010fe2000f8e02ff */
[C---:B------:R-:W-:Y:S01]  /*0f30*/  ISETP.GT.U32.AND P5, PT, R15.reuse, R12, PT ;  /* 0x0000000c0f00720c */ /* 0x040fe20003fa4070 */
[----:B------:R-:W-:Y:S01]  /*0f40*/  @!P3 IMAD.IADD R14, R14, 0x1, -R15 ;  /* 0x000000010e0eb824 */ /* 0x000fe200078e0a0f */
[----:B------:R-:W-:Y:S01]  /*0f50*/  SHF.R.U32.HI R3, RZ, 0x6, R20 ;  /* 0x00000006ff037819 */ /* 0x000fe20000011614 */
[----:B------:R-:W-:Y:S01]  /*0f60*/  IMAD.MOV.U32 R6, RZ, RZ, R5 ;  /* 0x000000ffff067224 */ /* 0x000fe200078e0005 */
[----:B------:R-:W-:Y:S01]  /*0f70*/  ISETP.GT.U32.AND P4, PT, R15, R7, PT ;  /* 0x000000070f00720c */ /* 0x000fe20003f84070 */
[--C-:B------:R-:W-:Y:S01]  /*0f80*/  @!P2 IMAD.IADD R4, R4, 0x1, -R15.reuse ;  /* 0x000000010404a824 */ /* 0x100fe200078e0a0f */
[----:B------:R-:W-:Y:S01]  /*0f90*/  SGXT.U32 R3, R3, 0x1 ;  /* 0x000000010303781a */ /* 0x000fe20000000000 */
[----:B---3--:R-:W-:Y:S01]  /*0fa0*/  VIADD R22, R26, 0x1f ;  /* 0x0000001f1a167836 */ /* 0x008fe20000000000 */
[----:B------:R-:W-:Y:S01]  /*0fb0*/  ISETP.GE.AND P3, PT, R23, RZ, PT ;  /* 0x000000ff1700720c */ /* 0x000fe20003f66270 */
[--C-:B------:R-:W-:Y:S01]  /*0fc0*/  @!P0 IMAD.IADD R10, R10, 0x1, -R15.reuse ;  /* 0x000000010a0a8824 */ /* 0x100fe200078e0a0f */
[----:B------:R-:W-:Y:S01]  /*0fd0*/  ISETP.GT.U32.AND P0, PT, R15, R14, PT ;  /* 0x0000000e0f00720c */ /* 0x000fe20003f04070 */
[----:B------:R-:W-:Y:S01]  /*0fe0*/  IMAD R37, R3, R44, RZ ;  /* 0x0000002c03257224 */ /* 0x000fe200078e02ff */
[----:B------:R-:W-:Y:S01]  /*0ff0*/  ISETP.GE.AND P2, PT, R8, RZ, PT ;  /* 0x000000ff0800720c */ /* 0x000fe20003f46270 */
[--C-:B------:R-:W-:Y:S01]  /*1000*/  @!P6 IMAD.IADD R9, R9, 0x1, -R15.reuse ;  /* 0x000000010909e824 */ /* 0x100fe200078e0a0f */
[----:B------:R-:W-:Y:S01]  /*1010*/  ISETP.GT.U32.AND P6, PT, R15, R4, PT ;  /* 0x000000040f00720c */ /* 0x000fe20003fc4070 */
[----:B------:R-:W-:Y:S01]  /*1020*/  @!P5 IMAD.IADD R12, R12, 0x1, -R15 ;  /* 0x000000010c0cd824 */ /* 0x000fe200078e0a0f */
[----:B------:R-:W-:Y:S01]  /*1030*/  ISETP.GE.AND P5, PT, R24, RZ, PT ;  /* 0x000000ff1800720c */ /* 0x000fe20003fa6270 */
[----:B------:R-:W-:Y:S01]  /*1040*/  IMAD R35, R44, 0x2, R37 ;  /* 0x000000022c237824 */ /* 0x000fe200078e0225 */
[----:B------:R-:W-:Y:S01]  /*1050*/  LOP3.LUT R24, R20, 0x1f, RZ, 0xc0, !PT ;  /* 0x0000001f14187812 */ /* 0x000fe200078ec0ff */
[----:B------:R-:W-:Y:S01]  /*1060*/  @!P4 IMAD.IADD R7, R7, 0x1, -R15 ;  /* 0x000000010707c824 */ /* 0x000fe200078e0a0f */
[----:B------:R-:W-:Y:S01]  /*1070*/  ISETP.GT.U32.AND P4, PT, R15, R13, PT ;  /* 0x0000000d0f00720c */ /* 0x000fe20003f84070 */
[----:B------:R-:W-:Y:S01]  /*1080*/  IMAD R33, R44, 0x2, R35 ;  /* 0x000000022c217824 */ /* 0x000fe200078e0223 */
[----:B------:R-:W-:Y:S01]  /*1090*/  LOP3.LUT R5, RZ, R11, RZ, 0x33, !PT ;  /* 0x0000000bff057212 */ /* 0x000fe200078e33ff */
[----:B------:R-:W-:Y:S01]  /*10a0*/  @!P0 IMAD.IADD R14, R14, 0x1, -R15 ;  /* 0x000000010e0e8824 */ /* 0x000fe200078e0a0f */
[----:B------:R-:W-:Y:S01]  /*10b0*/  ISETP.GE.AND P0, PT, R29, RZ, PT ;  /* 0x000000ff1d00720c */ /* 0x000fe20003f06270 */
[----:B------:R-:W-:Y:S01]  /*10c0*/  IMAD R31, R44, 0x2, R33 ;  /* 0x000000022c1f7824 */ /* 0x000fe200078e0221 */
[----:B------:R-:W-:Y:S01]  /*10d0*/  LOP3.LUT R16, R3, 0x2, RZ, 0xfc, !PT ;  /* 0x0000000203107812 */ /* 0x000fe200078efcff */
[----:B------:R-:W-:Y:S01]  /*10e0*/  @!P3 IMAD.MOV R6, RZ, RZ, -R6 ;  /* 0x000000ffff06b224 */ /* 0x000fe200078e0a06 */
[----:B------:R-:W-:Y:S01]  /*10f0*/  ISETP.GT.U32.AND P3, PT, R15, R10, PT ;  /* 0x0000000a0f00720c */ /* 0x000fe20003f64070 */
[----:B------:R-:W-:Y:S01]  /*1100*/  @!P6 IMAD.IADD R4, R4, 0x1, -R15 ;  /* 0x000000010404e824 */ /* 0x000fe200078e0a0f */
[----:B------:R-:W-:Y:S01]  /*1110*/  ISETP.GE.AND P6, PT, R28, RZ, PT ;  /* 0x000000ff1c00720c */ /* 0x000fe20003fc6270 */
[C---:B------:R-:W-:Y:S01]  /*1120*/  IMAD R29, R44.reuse, 0x2, R31 ;  /* 0x000000022c1d7824 */ /* 0x040fe200078e021f */
[----:B------:R-:W1:Y:S01]  /*1130*/  LDCU UR4, c[0x0][0x3b0] ;  /* 0x00007600ff0477ac */ /* 0x000e620008000800 */
[----:B------:R-:W-:Y:S01]  /*1140*/  @!P5 IMAD.MOV R7, RZ, RZ, -R7 ;  /* 0x000000ffff07d224 */ /* 0x000fe200078e0a07 */
[----:B------:R-:W-:Y:S01]  /*1150*/  ISETP.GE.AND P5, PT, R27, RZ, PT ;  /* 0x000000ff1b00720c */ /* 0x000fe20003fa6270 */
[----:B------:R-:W-:Y:S01]  /*1160*/  @!P4 IMAD.IADD R13, R13, 0x1, -R15 ;  /* 0x000000010d0dc824 */ /* 0x000fe200078e0a0f */
[----:B------:R-:W-:Y:S01]  /*1170*/  ISETP.GE.AND P4, PT, R25, RZ, PT ;  /* 0x000000ff1900720c */ /* 0x000fe20003f86270 */
[----:B------:R-:W-:Y:S01]  /*1180*/  @!P2 IMAD.MOV R4, RZ, RZ, -R4 ;  /* 0x000000ffff04a224 */ /* 0x000fe200078e0a04 */
[----:B------:R-:W-:Y:S01]  /*1190*/  ISETP.GE.AND P2, PT, R21, RZ, PT ;  /* 0x000000ff1500720c */ /* 0x000fe20003f46270 */
[----:B------:R-:W-:Y:S01]  /*11a0*/  IMAD R27, R44, 0x2, R29 ;  /* 0x000000022c1b7824 */ /* 0x000fe200078e021d */
[----:B------:R-:W-:Y:S01]  /*11b0*/  LOP3.LUT R41, R3, 0x6, RZ, 0xfc, !PT ;  /* 0x0000000603297812 */ /* 0x000fe200078efcff */
[----:B------:R-:W-:Y:S01]  /*11c0*/  @!P3 IMAD.IADD R10, R10, 0x1, -R15 ;  /* 0x000000010a0ab824 */ /* 0x000fe200078e0a0f */
[----:B------:R-:W-:Y:S01]  /*11d0*/  ISETP.NE.AND P3, PT, R11, RZ, PT ;  /* 0x000000ff0b00720c */ /* 0x000fe20003f65270 */
[----:B------:R-:W-:Y:S01]  /*11e0*/  IMAD R23, R44, 0x2, R27 ;  /* 0x000000022c177824 */ /* 0x000fe200078e021b */
[----:B------:R-:W-:Y:S01]  /*11f0*/  LEA.HI R11, R20, 0x1e, RZ, 0x1a ;  /* 0x0000001e140b7811 */ /* 0x000fe200078fd0ff */
[----:B------:R-:W-:Y:S01]  /*1200*/  @!P6 IMAD.MOV R13, RZ, RZ, -R13 ;  /* 0x000000ffff0de224 */ /* 0x000fe200078e0a0d */
[C---:B------:R-:W-:Y:S01]  /*1210*/  SEL R8, R5.reuse, R4, !P3 ;  /* 0x0000000405087207 */ /* 0x040fe20005800000 */
[C---:B------:R-:W-:Y:S01]  /*1220*/  IMAD R19, R44.reuse, 0x4, R23 ;  /* 0x000000042c137824 */ /* 0x040fe200078e0217 */
[C---:B------:R-:W-:Y:S01]  /*1230*/  SEL R6, R5.reuse, R6, !P3 ;  /* 0x0000000605067207 */ /* 0x040fe20005800000 */
[----:B------:R-:W-:Y:S01]  /*1240*/  @!P4 IMAD.MOV R9, RZ, RZ, -R9 ;  /* 0x000000ffff09c224 */ /* 0x000fe200078e0a09 */
[C---:B------:R-:W-:Y:S01]  /*1250*/  SEL R34, R5.reuse, R7, !P3 ;  /* 0x0000000705227207 */ /* 0x040fe20005800000 */
[----:B------:R-:W-:Y:S01]  /*1260*/  IMAD R17, R44, 0x2, R19 ;  /* 0x000000022c117824 */ /* 0x000fe200078e0213 */
[C---:B------:R-:W-:Y:S01]  /*1270*/  SEL R39, R5.reuse, R13, !P3 ;  /* 0x0000000d05277207 */ /* 0x040fe20005800000 */
[----:B------:R-:W-:Y:S01]  /*1280*/  @!P5 IMAD.MOV R12, RZ, RZ, -R12 ;  /* 0x000000ffff0cd224 */ /* 0x000fe200078e0a0c */
[C---:B------:R-:W-:Y:S01]  /*1290*/  SEL R36, R5.reuse, R9, !P3 ;  /* 0x0000000905247207 */ /* 0x040fe20005800000 */
[----:B------:R-:W-:Y:S01]  /*12a0*/  @!P0 IMAD.MOV R14, RZ, RZ, -R14 ;  /* 0x000000ffff0e8224 */ /* 0x000fe200078e0a0e */
[----:B------:R-:W-:Y:S01]  /*12b0*/  ISETP.GT.AND P0, PT, R22, 0x1f, PT ;  /* 0x0000001f1600780c */ /* 0x000fe20003f04270 */
[----:B------:R-:W-:Y:S01]  /*12c0*/  @!P2 IMAD.MOV R10, RZ, RZ, -R10 ;  /* 0x000000ffff0aa224 */ /* 0x000fe200078e0a0a */
[C---:B------:R-:W-:Y:S01]  /*12d0*/  SEL R38, R5.reuse, R12, !P3 ;  /* 0x0000000c05267207 */ /* 0x040fe20005800000 */
[----:B------:R-:W-:Y:S01]  /*12e0*/  IMAD R15, R44, 0x2, R17 ;  /* 0x000000022c0f7824 */ /* 0x000fe200078e0211 */
[C---:B------:R-:W-:Y:S01]  /*12f0*/  SEL R40, R5.reuse, R14, !P3 ;  /* 0x0000000e05287207 */ /* 0x040fe20005800000 */
[----:B------:R-:W-:Y:S01]  /*1300*/  IMAD R25, R24, R45, RZ ;  /* 0x0000002d18197224 */ /* 0x000fe200078e02ff */
[----:B------:R-:W-:Y:S01]  /*1310*/  SEL R28, R5, R10, !P3 ;  /* 0x0000000a051c7207 */ /* 0x000fe20005800000 */
[----:B------:R-:W-:Y:S01]  /*1320*/  IMAD R5, R44, 0x2, R15 ;  /* 0x000000022c057824 */ /* 0x000fe200078e020f */
[----:B-----5:R-:W-:Y:S01]  /*1330*/  LEA R76, P3, R18, UR16, 0x2 ;  /* 0x00000010124c7c11 */ /* 0x020fe2000f8610ff */
[----:B------:R-:W-:Y:S01]  /*1340*/  IMAD R43, R11, R44, RZ ;  /* 0x0000002c0b2b7224 */ /* 0x000fe200078e02ff */
[C---:B------:R-:W-:Y:S01]  /*1350*/  LEA R47, P4, R25.reuse, UR18, 0x2 ;  /* 0x00000012192f7c11 */ /* 0x040fe2000f8810ff */
[----:B------:R-:W-:Y:S01]  /*1360*/  IMAD R7, R44, 0x2, R5 ;  /* 0x000000022c077824 */ /* 0x000fe200078e0205 */
[----:B------:R-:W-:Y:S01]  /*1370*/  LEA.HI.X.SX32 R32, R18, UR17, 0x2, P3 ;  /* 0x0000001112207c11 */ /* 0x000fe200098f16ff */
[----:B-1----:R-:W-:Y:S01]  /*1380*/  IMAD R28, R28, UR4, RZ ;  /* 0x000000041c1c7c24 */ /* 0x002fe2000f8e02ff */
[----:B------:R-:W-:Y:S01]  /*1390*/  LEA.HI.X.SX32 R77, R25, UR19, 0x2, P4 ;  /* 0x00000013194d7c11 */ /* 0x000fe2000a0f16ff */
[----:B------:R-:W-:Y:S01]  /*13a0*/  IMAD R9, R44, 0x2, R7 ;  /* 0x000000022c097824 */ /* 0x000fe200078e0207 */
[----:B------:R-:W-:-:S02]  /*13b0*/  LEA R68, P4, R7, R76, 0x2 ;  /* 0x0000004c07447211 */ /* 0x000fc400078810ff */
[----:B------:R-:W-:Y:S02]  /*13c0*/  ISETP.GE.AND P2, PT, R3, R26, PT ;  /* 0x0000001a0300720c */ /* 0x000fe40003f46270 */
[----:B------:R-:W-:Y:S01]  /*13d0*/  LEA.HI.X.SX32 R69, R7, R32, 0x2, P4 ;  /* 0x0000002007457211 */ /* 0x000fe200020f16ff */
[----:B------:R-:W-:Y:S01]  /*13e0*/  IMAD R7, R36, UR4, RZ ;  /* 0x0000000424077c24 */ /* 0x000fe2000f8e02ff */
[C---:B------:R-:W-:Y:S02]  /*13f0*/  LEA R90, P4, R35.reuse, R76, 0x2 ;  /* 0x0000004c235a7211 */ /* 0x040fe400078810ff */
[----:B------:R-:W-:Y:S02]  /*1400*/  SEL R21, RZ, 0x4, !P0 ;  /* 0x00000004ff157807 */ /* 0x000fe40004000000 */
[----:B------:R-:W-:Y:S02]  /*1410*/  LEA.HI.X.SX32 R91, R35, R32, 0x2, P4 ;  /* 0x00000020235b7211 */ /* 0x000fe400020f16ff */
[----:B------:R-:W-:-:S02]  /*1420*/  LEA R52, P4, R29, R76, 0x2 ;  /* 0x0000004c1d347211 */ /* 0x000fc400078810ff */
[----:B------:R-:W-:Y:S02]  /*1430*/  SEL R4, R21, RZ, !P2 ;  /* 0x000000ff15047207 */ /* 0x000fe40005000000 */
[----:B------:R-:W-:Y:S02]  /*1440*/  LEA.HI.X.SX32 R53, R29, R32, 0x2, P4 ;  /* 0x000000201d357211 */ /* 0x000fe400020f16ff */
[----:B------:R-:W-:Y:S02]  /*1450*/  ISETP.GE.AND P0, PT, R16, R26, PT ;  /* 0x0000001a1000720c */ /* 0x000fe40003f06270 */
[-C--:B------:R-:W-:Y:S02]  /*1460*/  LEA R56, P4, R23, R76.reuse, 0x2 ;  /* 0x0000004c17387211 */ /* 0x080fe400078810ff */
[----:B------:R-:W-:Y:S02]  /*1470*/  LOP3.LUT R14, R3, 0x4, RZ, 0xfc, !PT ;  /* 0x00000004030e7812 */ /* 0x000fe400078efcff */
[----:B------:R-:W-:-:S02]  /*1480*/  LEA R66, P2, R5, R76, 0x2 ;  /* 0x0000004c05427211 */ /* 0x000fc400078410ff */
[----:B------:R-:W-:Y:S02]  /*1490*/  ISETP.NE.U32.AND P3, PT, R4, RZ, PT ;  /* 0x000000ff0400720c */ /* 0x000fe40003f65070 */
[----:B------:R-:W-:Y:S02]  /*14a0*/  SEL R4, R21, RZ, !P0 ;  /* 0x000000ff15047207 */ /* 0x000fe40004000000 */
[----:B------:R-:W-:Y:S02]  /*14b0*/  LEA.HI.X.SX32 R57, R23, R32, 0x2, P4 ;  /* 0x0000002017397211 */ /* 0x000fe400020f16ff */
[----:B------:R-:W-:Y:S02]  /*14c0*/  ISETP.GE.AND P0, PT, R14, R26, PT ;  /* 0x0000001a0e00720c */ /* 0x000fe40003f06270 */
[----:B------:R-:W-:Y:S02]  /*14d0*/  LEA R60, P4, R19, R76, 0x2 ;  /* 0x0000004c133c7211 */ /* 0x000fe400078810ff */
[----:B------:R-:W-:Y:S01]  /*14e0*/  LEA.HI.X.SX32 R67, R5, R32, 0x2, P2 ;  /* 0x0000002005437211 */ /* 0x000fe200010f16ff */
[----:B------:R-:W-:Y:S01]  /*14f0*/  IMAD R5, R39, UR4, RZ ;  /* 0x0000000427057c24 */ /* 0x000fe2000f8e02ff */
[----:B------:R-:W-:-:S02]  /*1500*/  LEA R74, P2, R37, R76, 0x2 ;  /* 0x0000004c254a7211 */ /* 0x000fc400078410ff */
[----:B------:R-:W-:Y:S02]  /*1510*/  SEL R10, R21, RZ, !P0 ;  /* 0x000000ff150a7207 */ /* 0x000fe40004000000 */
[----:B------:R-:W-:Y:S02]  /*1520*/  LEA.HI.X.SX32 R61, R19, R32, 0x2, P4 ;  /* 0x00000020133d7211 */ /* 0x000fe400020f16ff */
[-C--:B------:R-:W-:Y:S02]  /*1530*/  LEA R70, P0, R9, R76.reuse, 0x2 ;  /* 0x0000004c09467211 */ /* 0x080fe400078010ff */
[----:B------:R-:W-:Y:S02]  /*1540*/  LEA R62, P4, R17, R76, 0x2 ;  /* 0x0000004c113e7211 */ /* 0x000fe400078810ff */
[----:B------:R-:W-:Y:S02]  /*1550*/  LEA.HI.X.SX32 R75, R37, R32, 0x2, P2 ;  /* 0x00000020254b7211 */ /* 0x000fe400010f16ff */
[----:B------:R-:W-:Y:S01]  /*1560*/  ISETP.NE.U32.AND P5, PT, R4, RZ, PT ;  /* 0x000000ff0400720c */ /* 0x000fe20003fa5070 */
[----:B------:R-:W-:Y:S01]  /*1570*/  IMAD R4, R44, 0x2, R9 ;  /* 0x000000022c047824 */ /* 0x000fe200078e0209 */
[----:B------:R-:W-:-:S02]  /*1580*/  LEA R50, P2, R31, R76, 0x2 ;  /* 0x0000004c1f327211 */ /* 0x000fc400078410ff */
[-C--:B------:R-:W-:Y:S01]  /*1590*/  LEA.HI.X.SX32 R71, R9, R32.reuse, 0x2, P0 ;  /* 0x0000002009477211 */ /* 0x080fe200000f16ff */
[----:B------:R-:W-:Y:S01]  /*15a0*/  IMAD R9, R6, UR4, RZ ;  /* 0x0000000406097c24 */ /* 0x000fe2000f8e02ff */
[----:B------:R-:W-:Y:S01]  /*15b0*/  LEA.HI.X.SX32 R63, R17, R32, 0x2, P4 ;  /* 0x00000020113f7211 */ /* 0x000fe200020f16ff */
[----:B------:R-:W-:Y:S01]  /*15c0*/  IMAD R6, R38, UR4, RZ ;  /* 0x0000000426067c24 */ /* 0x000fe2000f8e02ff */
[----:B------:R-:W-:Y:S02]  /*15d0*/  LEA R64, P4, R15, R76, 0x2 ;  /* 0x0000004c0f407211 */ /* 0x000fe400078810ff */
[----:B------:R-:W-:Y:S02]  /*15e0*/  LEA.HI.X.SX32 R51, R31, R32, 0x2, P2 ;  /* 0x000000201f337211 */ /* 0x000fe400010f16ff */
[----:B------:R-:W-:Y:S01]  /*15f0*/  ISETP.NE.U32.AND P2, PT, R10, RZ, PT ;  /* 0x000000ff0a00720c */ /* 0x000fe20003f45070 */
[----:B------:R-:W-:Y:S01]  /*1600*/  IMAD R10, R8, UR4, RZ ;  /* 0x00000004080a7c24 */ /* 0x000fe2000f8e02ff */
[----:B------:R-:W-:Y:S01]  /*1610*/  LEA R72, P6, R4, R76, 0x2 ;  /* 0x0000004c04487211 */ /* 0x000fe200078c10ff */
[----:B------:R-:W-:Y:S01]  /*1620*/  IMAD R8, R34, UR4, RZ ;  /* 0x0000000422087c24 */ /* 0x000fe2000f8e02ff */
[----:B------:R-:W-:-:S02]  /*1630*/  LEA.HI.X.SX32 R65, R15, R32, 0x2, P4 ;  /* 0x000000200f417211 */ /* 0x000fc400020f16ff */
[CC--:B------:R-:W-:Y:S02]  /*1640*/  LEA R86, P4, R9.reuse, R47.reuse, 0x2 ;  /* 0x0000002f09567211 */ /* 0x0c0fe400078810ff */
[----:B------:R-:W-:Y:S01]  /*1650*/  LEA.HI.X.SX32 R73, R4, R32, 0x2, P6 ;  /* 0x0000002004497211 */ /* 0x000fe200030f16ff */
[----:B------:R-:W-:Y:S01]  /*1660*/  IMAD R4, R40, UR4, RZ ;  /* 0x0000000428047c24 */ /* 0x000fe2000f8e02ff */
[C---:B------:R-:W-:Y:S02]  /*1670*/  LEA R78, P6, R10.reuse, R47, 0x2 ;  /* 0x0000002f0a4e7211 */ /* 0x040fe400078c10ff */
[----:B------:R-:W-:Y:S02]  /*1680*/  LEA.HI.X.SX32 R87, R9, R77, 0x2, P4 ;  /* 0x0000004d09577211 */ /* 0x000fe400020f16ff */
[----:B------:R-:W-:Y:S02]  /*1690*/  LEA R88, P4, R7, R47, 0x2 ;  /* 0x0000002f07587211 */ /* 0x000fe400078810ff */
[----:B------:R-:W-:-:S02]  /*16a0*/  LEA.HI.X.SX32 R79, R10, R77, 0x2, P6 ;  /* 0x0000004d0a4f7211 */ /* 0x000fc400030f16ff */
[----:B------:R-:W-:Y:S02]  /*16b0*/  LEA R80, P6, R8, R47, 0x2 ;  /* 0x0000002f08507211 */ /* 0x000fe400078c10ff */
[----:B------:R-:W-:Y:S02]  /*16c0*/  LEA.HI R13, R20, 0xe, RZ, 0x1a ;  /* 0x0000000e140d7811 */ /* 0x000fe400078fd0ff */
[----:B------:R-:W-:Y:S02]  /*16d0*/  LEA R48, P0, R33, R76, 0x2 ;  /* 0x0000004c21307211 */ /* 0x000fe400078010ff */
[----:B------:R-:W-:Y:S01]  /*16e0*/  LEA.HI.X.SX32 R89, R7, R77, 0x2, P4 ;  /* 0x0000004d07597211 */ /* 0x000fe200020f16ff */
[----:B------:R-:W-:Y:S01]  /*16f0*/  IMAD R12, R13, R44, RZ ;  /* 0x0000002c0d0c7224 */ /* 0x000fe200078e02ff */
[----:B------:R-:W-:Y:S02]  /*1700*/  LEA R92, P4, R5, R47, 0x2 ;  /* 0x0000002f055c7211 */ /* 0x000fe400078810ff */
[----:B------:R-:W-:-:S02]  /*1710*/  LEA.HI.X.SX32 R81, R8, R77, 0x2, P6 ;  /* 0x0000004d08517211 */ /* 0x000fc400030f16ff */
[----:B------:R-:W-:Y:S02]  /*1720*/  LEA.HI.X.SX32 R49, R33, R32, 0x2, P0 ;  /* 0x0000002021317211 */ /* 0x000fe400000f16ff */
[----:B------:R-:W-:Y:S02]  /*1730*/  LEA R82, P6, R6, R47, 0x2 ;  /* 0x0000002f06527211 */ /* 0x000fe400078c10ff */
[----:B------:R-:W-:Y:S02]  /*1740*/  LEA R54, P0, R27, R76, 0x2 ;  /* 0x0000004c1b367211 */ /* 0x000fe400078010ff */
[----:B------:R-:W-:Y:S02]  /*1750*/  LEA.HI.X.SX32 R93, R5, R77, 0x2, P4 ;  /* 0x0000004d055d7211 */ /* 0x000fe400020f16ff */
[----:B------:R-:W-:Y:S02]  /*1760*/  LEA R46, P4, R28, R47, 0x2 ;  /* 0x0000002f1c2e7211 */ /* 0x000fe400078810ff */
[----:B------:R-:W-:-:S02]  /*1770*/  LEA.HI.X.SX32 R83, R6, R77, 0x2, P6 ;  /* 0x0000004d06537211 */ /* 0x000fc400030f16ff */
[----:B------:R-:W-:Y:S02]  /*1780*/  LEA.HI.X.SX32 R55, R27, R32, 0x2, P0 ;  /* 0x000000201b377211 */ /* 0x000fe400000f16ff */
[----:B------:R-:W-:Y:S02]  /*1790*/  LEA R84, P6, R4, R47, 0x2 ;  /* 0x0000002f04547211 */ /* 0x000fe400078c10ff */
[----:B------:R-:W-:Y:S02]  /*17a0*/  LEA R58, P0, R12, R76, 0x2 ;  /* 0x0000004c0c3a7211 */ /* 0x000fe400078010ff */
[----:B------:R-:W-:Y:S02]  /*17b0*/  LEA.HI.X.SX32 R47, R28, R77, 0x2, P4 ;  /* 0x0000004d1c2f7211 */ /* 0x000fe400020f16ff */
[----:B------:R-:W-:Y:S02]  /*17c0*/  LOP3.LUT R39, R3, 0x8, RZ, 0xfc, !PT ;  /* 0x0000000803277812 */ /* 0x000fe400078efcff */
[----:B------:R-:W-:-:S02]  /*17d0*/  ISETP.GE.AND P4, PT, R41, R26, PT ;  /* 0x0000001a2900720c */ /* 0x000fc40003f86270 */
[----:B------:R-:W-:Y:S02]  /*17e0*/  LEA.HI.X.SX32 R59, R12, R32, 0x2, P0 ;  /* 0x000000200c3b7211 */ /* 0x000fe400000f16ff */
[----:B------:R-:W-:Y:S02]  /*17f0*/  LEA.HI.X.SX32 R85, R4, R77, 0x2, P6 ;  /* 0x0000004d04557211 */ /* 0x000fe400030f16ff */
[----:B------:R-:W-:Y:S02]  /*1800*/  LOP3.LUT P0, RZ, R20, 0x7f, RZ, 0xc0, !PT ;  /* 0x0000007f14ff7812 */ /* 0x000fe4000780c0ff */
[----:B------:R-:W-:Y:S02]  /*1810*/  ISETP.GE.AND P6, PT, R39, R26, PT ;  /* 0x0000001a2700720c */ /* 0x000fe40003fc6270 */
[----:B------:R-:W-:Y:S01]  /*1820*/  SEL R36, R21, RZ, !P4 ;  /* 0x000000ff15247207 */ /* 0x000fe20006000000 */
[----:B------:R-:W-:Y:S10]  /*1830*/  @P1 BRA `(.L_x_5) ;  /* 0x0000000000181947 */ /* 0x000ff40003800000 */
[----:B------:R-:W-:Y:S01]  /*1840*/  ELECT P4, URZ, PT ;  /* 0x0000000000ff782f */ /* 0x000fe20003880000 */
[----:B------:R-:W-:Y:S01]  /*1850*/  IMAD.MOV.U32 R34, RZ, RZ, 0x1 ;  /* 0x00000001ff227424 */ /* 0x000fe200078e00ff */
[----:B------:R-:W-:Y:S01]  /*1860*/  UMOV UR4, 0x40 ;  /* 0x0000004000047882 */ /* 0x000fe20000000000 */
[----:B------:R-:W-:Y:S01]  /*1870*/  UVIRTCOUNT.DEALLOC.SMPOOL 0x80 ;  /* 0x000000800000784c */ /* 0x000fe20000000000 */
[----:B------:R-:W-:-:S09]  /*1880*/  ULEA UR4, UR10, UR4, 0x18 ;  /* 0x000000040a047291 */ /* 0x000fd2000f8ec0ff */
[----:B------:R1:W-:Y:S03]  /*1890*/  @P4 STS.U8 [UR4], R34 ;  /* 0x00000022ff004988 */ /* 0x0003e60008000004 */
.L_x_5:
[----:B------:R-:W-:Y:S01]  /*18a0*/  UIADD3 UR12, UPT, UPT, UR21, UR12, URZ ;  /* 0x0000000c150c7290 */ /* 0x000fe2000fffe0ff */
[C---:B------:R-:W-:Y:S01]  /*18b0*/  LEA R76, P4, R43.reuse, R76, 0x2 ;  /* 0x0000004c2b4c7211 */ /* 0x040fe200078810ff */
[----:B------:R-:W-:Y:S01]  /*18c0*/  VOTEU.ALL UP0, P0 ;  /* 0x0000000000ff7886 */ /* 0x000fe20000000000 */
[----:B------:R-:W-:Y:S02]  /*18d0*/  UIADD3 UR13, UPT, UPT, UR11, 0x9000, URZ ;  /* 0x000090000b0d7890 */ /* 0x000fe4000fffe0ff */
[----:B------:R-:W-:Y:S01]  /*18e0*/  VIADD R99, R30, UR11 ;  /* 0x0000000b1e637c36 */ /* 0x000fe20008000000 */
[----:B------:R-:W-:Y:S01]  /*18f0*/  VOTEU.ALL UP1, P0 ;  /* 0x0000000000ff7886 */ /* 0x000fe20000020000 */
[----:B------:R-:W-:Y:S01]  /*1900*/  LEA.HI.X.SX32 R77, R43, R32, 0x2, P4 ;  /* 0x000000202b4d7211 */ /* 0x000fe200020f16ff */
[----:B------:R-:W-:Y:S01]  /*1910*/  VIADD R108, R26, 0xffffffe0 ;  /* 0xffffffe01a6c7836 */ /* 0x000fe20000000000 */
[----:B------:R-:W-:-:S04]  /*1920*/  @!UP0 UIADD3 UR6, UPT, UPT, -UR5, 0x100000, URZ ;  /* 0x0010000005068890 */ /* 0x000fc8000fffe1ff */
[----:B------:R-:W-:Y:S02]  /*1930*/  @!UP0 USHF.L.U32 UR7, UR6, 0xb, URZ ;  /* 0x0000000b06078899 */ /* 0x000fe400080006ff */
[----:B------:R-:W-:Y:S01]  /*1940*/  @!UP0 USHF.L.U32 UR6, UR6, 0x1, URZ ;  /* 0x0000000106068899 */ /* 0x000fe200080006ff */
[----:B------:R-:W-:Y:S01]  /*1950*/  STTM.16dp32bit_t0_t15.x16 tmem[UR12], RZ ;  /* 0x000000ff000079ed */ /* 0x000fe20008a0000c */
[----:B------:R-:W-:Y:S01]  /*1960*/  STTM.16dp32bit_t16_t31.x16 tmem[UR12+0x10], RZ ;  /* 0x000010ff000079ed */ /* 0x000fe20008a2000c */
[----:B------:R-:W2:Y:S01]  /*1970*/  FENCE.VIEW.ASYNC.T ;  /* 0x00000000000073c6 */ /* 0x000ea20000000200 */
[----:B------:R-:W-:-:S04]  /*1980*/  @!UP0 UIADD3 UR4, UPT, UPT, -UR5, 0x100000, URZ ;  /* 0x0010000005048890 */ /* 0x000fc8000fffe1ff */
[----:B------:R-:W-:Y:S02]  /*1990*/  @!UP0 USHF.L.U32 UR5, UR4, 0xb, URZ ;  /* 0x0000000b04058899 */ /* 0x000fe400080006ff */
[----:B------:R-:W-:Y:S01]  /*19a0*/  @!UP0 USHF.L.U32 UR4, UR4, 0x1, URZ ;  /* 0x0000000104048899 */ /* 0x000fe200080006ff */
[----:B--2---:R-:W-:Y:S01]  /*19b0*/  BAR.SYNC.DEFER_BLOCKING 0x0 ;  /* 0x0000000000007b1d */ /* 0x004fe20000010000 */
[----:B------:R-:W-:Y:S01]  /*19c0*/  LOP3.LUT R95, R3, 0xa, RZ, 0xfc, !PT ;  /* 0x0000000a035f7812 */ /* 0x000fe200078efcff */
[----:B------:R-:W-:Y:S01]  /*19d0*/  IMAD.SHL.U32 R98, R20, 0x4, RZ ;  /* 0x0000000414627824 */ /* 0x000fe200078e00ff */
[----:B------:R-:W-:Y:S01]  /*19e0*/  LOP3.LUT R32, R30, 0x10, RZ, 0x3c, !PT ;  /* 0x000000101e207812 */ /* 0x000fe200078e3cff */
[----:B------:R-:W-:Y:S01]  /*19f0*/  IMAD.SHL.U32 R45, R45, 0x20, RZ ;  /* 0x000000202d2d7824 */ /* 0x000fe200078e00ff */
[----:B-1----:R-:W-:Y:S01]  /*1a00*/  SEL R34, R21, RZ, !P6 ;  /* 0x000000ff15227207 */ /* 0x002fe20007000000 */
[----:B------:R-:W-:Y:S01]  /*1a10*/  VOTEU.ALL UP0, P0 ;  /* 0x0000000000ff7886 */ /* 0x000fe20000000000 */
[----:B------:R-:W-:Y:S01]  /*1a20*/  LOP3.LUT R97, R3, 0xc, RZ, 0xfc, !PT ;  /* 0x0000000c03617812 */ /* 0x000fe200078efcff */
[----:B------:R-:W-:Y:S01]  /*1a30*/  VIADD R101, R32, UR11 ;  /* 0x0000000b20657c36 */ /* 0x000fe20008000000 */
[----:B------:R-:W-:-:S02]  /*1a40*/  ISETP.NE.U32.AND P6, PT, R34, RZ, PT ;  /* 0x000000ff2200720c */ /* 0x000fc40003fc5070 */
[----:B------:R-:W-:Y:S02]  /*1a50*/  ISETP.NE.U32.AND P4, PT, R36, RZ, PT ;  /* 0x000000ff2400720c */ /* 0x000fe40003f85070 */
[C---:B------:R-:W-:Y:S02]  /*1a60*/  LOP3.LUT R103, R3.reuse, 0x10, RZ, 0xfc, !PT ;  /* 0x0000001003677812 */ /* 0x040fe400078efcff */
[C---:B------:R-:W-:Y:S02]  /*1a70*/  LOP3.LUT R107, R3.reuse, 0x12, RZ, 0xfc, !PT ;  /* 0x00000012036b7812 */ /* 0x040fe400078efcff */
[C---:B------:R-:W-:Y:S02]  /*1a80*/  LOP3.LUT R109, R3.reuse, 0x14, RZ, 0xfc, !PT ;  /* 0x00000014036d7812 */ /* 0x040fe400078efcff */
[C---:B------:R-:W-:Y:S02]  /*1a90*/  LOP3.LUT R111, R3.reuse, 0x16, RZ, 0xfc, !PT ;  /* 0x00000016036f7812 */ /* 0x040fe400078efcff */
[----:B------:R-:W-:-:S02]  /*1aa0*/  LOP3.LUT R115, R3, 0x18, RZ, 0xfc, !PT ;  /* 0x0000001803737812 */ /* 0x000fc400078efcff */
[C---:B------:R-:W-:Y:S01]  /*1ab0*/  LOP3.LUT R117, R3.reuse, 0x1a, RZ, 0xfc, !PT ;  /* 0x0000001a03757812 */ /* 0x040fe200078efcff */
[----:B------:R-:W1:Y:S02]  /*1ac0*/  FENCE.VIEW.ASYNC.S ;  /* 0x00000000000073c6 */ /* 0x000e640000000000 */
[----:B-1----:R1:W2:Y:S02]  /*1ad0*/  @!UP0 SYNCS.EXCH.64 URZ, [UR13], UR6 ;  /* 0x000000060dff85b2 */ /* 0x0022a40008000100 */
[----:B--2---:R-:W-:Y:S01]  /*1ae0*/  BAR.SYNC.DEFER_BLOCKING 0x0 ;  /* 0x0000000000007b1d */ /* 0x004fe20000010000 */
[----:B------:R-:W-:-:S05]  /*1af0*/  LOP3.LUT R119, R3, 0x1c, RZ, 0xfc, !PT ;  /* 0x0000001c03777812 */ /* 0x000fca00078efcff */
[----:B------:R1:W2:Y:S02]  /*1b00*/  @!UP1 SYNCS.EXCH.64 URZ, [UR11+0x9008], UR4 ;  /* 0x009008040bff95b2 */ /* 0x0002a40008000100 */
[----:B------:R-:W-:Y:S01]  /*1b10*/  @!PT LDS RZ, [RZ] ;  /* 0x00000000fffff984 */ /* 0x000fe20000000800 */
[----:B------:R-:W-:Y:S01]  /*1b20*/  @!PT LDS RZ, [RZ] ;  /* 0x00000000fffff984 */ /* 0x000fe20000000800 */
[----:B------:R-:W-:Y:S01]  /*1b30*/  @!PT LDS RZ, [RZ] ;  /* 0x00000000fffff984 */ /* 0x000fe20000000800 */
[----:B--2---:R-:W-:Y:S01]  /*1b40*/  LDGSTS.E [R99], desc[UR22][R74.64], P3 ;  /* 0x000000004a637fae */ /* 0x004fe200099a1016 */
[----:B------:R-:W-:-:S03]  /*1b50*/  ISETP.GE.AND P3, PT, R95, R26, PT ;  /* 0x0000001a5f00720c */ /* 0x000fc60003f66270 */
[----:B------:R-:W-:Y:S01]  /*1b60*/  LDGSTS.E [R99+0x8], desc[UR22][R90.64], P5 ;  /* 0x000080005a637fae */ /* 0x000fe2000a9a1016 */
[----:B------:R-:W-:Y:S02]  /*1b70*/  SEL R34, R21, RZ, !P3 ;  /* 0x000000ff15227207 */ /* 0x000fe40005800000 */
[-C--:B------:R-:W-:Y:S01]  /*1b80*/  ISETP.GE.AND P5, PT, R97, R26.reuse, PT ;  /* 0x0000001a6100720c */ /* 0x080fe20003fa6270 */
[----:B------:R-:W-:Y:S01]  /*1b90*/  LDGSTS.E [R101], desc[UR22][R48.64], P2 ;  /* 0x0000000030657fae */ /* 0x000fe200091a1016 */
[----:B------:R-:W-:Y:S02]  /*1ba0*/  ISETP.NE.U32.AND P2, PT, R34, RZ, PT ;  /* 0x000000ff2200720c */ /* 0x000fe40003f45070 */
[----:B------:R-:W-:Y:S01]  /*1bb0*/  LOP3.LUT R34, R30, 0x20, RZ, 0x3c, !PT ;  /* 0x000000201e227812 */ /* 0x000fe200078e3cff */
[----:B------:R-:W-:Y:S01]  /*1bc0*/  LDGSTS.E [R101+0x8], desc[UR22][R50.64], P4 ;  /* 0x0000800032657fae */ /* 0x000fe2000a1a1016 */
[-C--:B------:R-:W-:Y:S02]  /*1bd0*/  ISETP.GE.AND P3, PT, R13, R26.reuse, PT ;  /* 0x0000001a0d00720c */ /* 0x080fe40003f66270 */
[----:B------:R-:W-:Y:S01]  /*1be0*/  SEL R36, R21, RZ, !P5 ;  /* 0x000000ff15247207 */ /* 0x000fe20006800000 */
[----:B------:R-:W-:Y:S01]  /*1bf0*/  VIADD R105, R34, UR11 ;  /* 0x0000000b22697c36 */ /* 0x000fe20008000000 */
[----:B------:R-:W-:-:S02]  /*1c00*/  ISETP.GE.AND P5, PT, R103, R26, PT ;  /* 0x0000001a6700720c */ /* 0x000fc40003fa6270 */
[C---:B------:R-:W-:Y:S02]  /*1c10*/  SEL R38, R21.reuse, RZ, !P3 ;  /* 0x000000ff15267207 */ /* 0x040fe40005800000 */
[----:B------:R-:W-:Y:S01]  /*1c20*/  ISETP.NE.U32.AND P3, PT, R36, RZ, PT ;  /* 0x000000ff2400720c */ /* 0x000fe20003f65070 */
[----:B------:R-:W-:Y:S01]  /*1c30*/  LDGSTS.E [R105], desc[UR22][R52.64], P6 ;  /* 0x0000000034697fae */ /* 0x000fe2000b1a1016 */
[----:B------:R-:W-:Y:S02]  /*1c40*/  SEL R36, R21, RZ, !P5 ;  /* 0x000000ff15247207 */ /* 0x000fe40006800000 */
[----:B------:R-:W-:Y:S01]  /*1c50*/  ISETP.GE.AND P6, PT, R107, R26, PT ;  /* 0x0000001a6b00720c */ /* 0x000fe20003fc6270 */
[----:B------:R-:W-:Y:S01]  /*1c60*/  LDGSTS.E [R105+0x8], desc[UR22][R54.64], P2 ;  /* 0x0000800036697fae */ /* 0x000fe200091a1016 */
[----:B------:R-:W-:Y:S02]  /*1c70*/  ISETP.NE.U32.AND P5, PT, R36, RZ, PT ;  /* 0x000000ff2400720c */ /* 0x000fe40003fa5070 */
[----:B------:R-:W-:-:S02]  /*1c80*/  LOP3.LUT R36, R30, 0x30, RZ, 0x3c, !PT ;  /* 0x000000301e247812 */ /* 0x000fc400078e3cff */
[----:B------:R-:W-:Y:S02]  /*1c90*/  ISETP.NE.U32.AND P4, PT, R38, RZ, PT ;  /* 0x000000ff2600720c */ /* 0x000fe40003f85070 */
[-C--:B------:R-:W-:Y:S01]  /*1ca0*/  ISETP.GE.AND P2, PT, R109, R26.reuse, PT ;  /* 0x0000001a6d00720c */ /* 0x080fe20003f46270 */
[----:B------:R-:W-:Y:S01]  /*1cb0*/  VIADD R113, R36, UR11 ;  /* 0x0000000b24717c36 */ /* 0x000fe20008000000 */
[----:B------:R-:W-:Y:S02]  /*1cc0*/  SEL R38, R21, RZ, !P6 ;  /* 0x000000ff15267207 */ /* 0x000fe40007000000 */
[----:B------:R-:W-:Y:S02]  /*1cd0*/  ISETP.GE.AND P6, PT, R111, R26, PT ;  /* 0x0000001a6f00720c */ /* 0x000fe40003fc6270 */
[----:B------:R-:W-:Y:S01]  /*1ce0*/  SEL R40, R21, RZ, !P2 ;  /* 0x000000ff15287207 */ /* 0x000fe20005000000 */
[----:B------:R-:W-:Y:S01]  /*1cf0*/  LDGSTS.E [R113], desc[UR22][R56.64], P3 ;  /* 0x0000000038717fae */ /* 0x000fe200099a1016 */
[----:B------:R-:W-:-:S02]  /*1d00*/  ISETP.NE.U32.AND P2, PT, R38, RZ, PT ;  /* 0x000000ff2600720c */ /* 0x000fc40003f45070 */
[----:B------:R-:W-:Y:S01]  /*1d10*/  SEL R38, R21, RZ, !P6 ;  /* 0x000000ff15267207 */ /* 0x000fe20007000000 */
[----:B------:R-:W-:Y:S01]  /*1d20*/  LDGSTS.E [R113+0x8], desc[UR22][R58.64], P4 ;  /* 0x000080003a717fae */ /* 0x000fe2000a1a1016 */
[-C--:B------:R-:W-:Y:S02]  /*1d30*/  ISETP.GE.AND P4, PT, R115, R26.reuse, PT ;  /* 0x0000001a7300720c */ /* 0x080fe40003f86270 */
[----:B------:R-:W-:Y:S02]  /*1d40*/  ISETP.NE.U32.AND P3, PT, R38, RZ, PT ;  /* 0x000000ff2600720c */ /* 0x000fe40003f65070 */
[----:B------:R-:W-:Y:S02]  /*1d50*/  LOP3.LUT R38, R30, 0x40, RZ, 0x3c, !PT ;  /* 0x000000401e267812 */ /* 0x000fe400078e3cff */
[----:B------:R-:W-:Y:S02]  /*1d60*/  SEL R42, R21, RZ, !P4 ;  /* 0x000000ff152a7207 */ /* 0x000fe40006000000 */
[----:B------:R-:W-:Y:S01]  /*1d70*/  ISETP.GE.AND P4, PT, R119, R26, PT ;  /* 0x0000001a7700720c */ /* 0x000fe20003f86270 */
[----:B------:R-:W-:Y:S01]  /*1d80*/  VIADD R121, R38, UR11 ;  /* 0x0000000b26797c36 */ /* 0x000fe20008000000 */
[----:B------:R-:W-:-:S02]  /*1d90*/  ISETP.NE.U32.AND P6, PT, R40, RZ, PT ;  /* 0x000000ff2800720c */ /* 0x000fc40003fc5070 */
[----:B------:R-:W-:Y:S02]  /*1da0*/  LOP3.LUT R40, R30, 0x50, RZ, 0x3c, !PT ;  /* 0x000000501e287812 */ /* 0x000fe400078e3cff */
[----:B------:R-:W-:Y:S01]  /*1db0*/  LDGSTS.E [R121], desc[UR22][R60.64], P5 ;  /* 0x000000003c797fae */ /* 0x000fe2000a9a1016 */
[-C--:B------:R-:W-:Y:S02]  /*1dc0*/  ISETP.GE.AND P5, PT, R117, R26.reuse, PT ;  /* 0x0000001a7500720c */ /* 0x080fe40003fa6270 */
[----:B------:R-:W-:Y:S01]  /*1dd0*/  VIADD R123, R40, UR11 ;  /* 0x0000000b287b7c36 */ /* 0x000fe20008000000 */
[----:B------:R-:W-:Y:S01]  /*1de0*/  LDGSTS.E [R121+0x8], desc[UR22][R62.64], P2 ;  /* 0x000080003e797fae */ /* 0x000fe200091a1016 */
[C---:B------:R-:W-:Y:S02]  /*1df0*/  SEL R94, R21.reuse, RZ, !P5 ;  /* 0x000000ff155e7207 */ /* 0x040fe40006800000 */
[----:B------:R-:W-:Y:S02]  /*1e00*/  ISETP.NE.U32.AND P5, PT, R42, RZ, PT ;  /* 0x000000ff2a00720c */ /* 0x000fe40003fa5070 */
[----:B------:R-:W-:Y:S01]  /*1e10*/  SEL R42, R21, RZ, !P4 ;  /* 0x000000ff152a7207 */ /* 0x000fe20006000000 */
[----:B------:R-:W-:Y:S01]  /*1e20*/  LDGSTS.E [R123], desc[UR22][R64.64], P6 ;  /* 0x00000000407b7fae */ /* 0x000fe2000b1a1016 */
[----:B------:R-:W-:-:S02]  /*1e30*/  ISETP.GE.AND P6, PT, R11, R26, PT ;  /* 0x0000001a0b00720c */ /* 0x000fc40003fc6270 */
[----:B------:R-:W-:Y:S01]  /*1e40*/  ISETP.NE.U32.AND P2, PT, R42, RZ, PT ;  /* 0x000000ff2a00720c */ /* 0x000fe20003f45070 */
[----:B------:R-:W-:Y:S01]  /*1e50*/  LDGSTS.E [R123+0x8], desc[UR22][R66.64], P3 ;  /* 0x00008000427b7fae */ /* 0x000fe200099a1016 */
[----:B------:R-:W-:Y:S02]  /*1e60*/  LOP3.LUT R42, R30, 0x60, RZ, 0x3c, !PT ;  /* 0x000000601e2a7812 */ /* 0x000fe400078e3cff */
[----:B------:R-:W-:Y:S02]  /*1e70*/  ISETP.NE.U32.AND P4, PT, R94, RZ, PT ;  /* 0x000000ff5e00720c */ /* 0x000fe40003f85070 */
[----:B------:R-:W-:Y:S01]  /*1e80*/  ISETP.GE.AND P3, PT, R24, R26, PT ;  /* 0x0000001a1800720c */ /* 0x000fe20003f66270 */
[----:B------:R-:W-:Y:S01]  /*1e90*/  VIADD R125, R42, UR11 ;  /* 0x0000000b2a7d7c36 */ /* 0x000fe20008000000 */
[C---:B------:R-:W-:Y:S02]  /*1ea0*/  SEL R94, R21.reuse, RZ, !P6 ;  /* 0x000000ff155e7207 */ /* 0x040fe40007000000 */
[----:B------:R-:W-:-:S02]  /*1eb0*/  SEL R21, R21, RZ, !P3 ;  /* 0x000000ff15157207 */ /* 0x000fc40005800000 */
[----:B------:R-:W-:Y:S01]  /*1ec0*/  LDGSTS.E [R125], desc[UR22][R68.64], P5 ;  /* 0x00000000447d7fae */ /* 0x000fe2000a9a1016 */
[-C--:B------:R-:W-:Y:S02]  /*1ed0*/  ISETP.GE.AND P5, PT, R3, R108.reuse, PT ;  /* 0x0000006c0300720c */ /* 0x080fe40003fa6270 */
[----:B------:R-:W-:Y:S02]  /*1ee0*/  ISETP.NE.U32.AND P6, PT, R94, RZ, PT ;  /* 0x000000ff5e00720c */ /* 0x000fe40003fc5070 */
[----:B------:R-:W-:Y:S01]  /*1ef0*/  ISETP.GT.AND P3, PT, R22, 0x3f, PT ;  /* 0x0000003f1600780c */ /* 0x000fe20003f64270 */
[----:B------:R-:W-:Y:S01]  /*1f00*/  LDGSTS.E [R125+0x8], desc[UR22][R70.64], P4 ;  /* 0x00008000467d7fae */ /* 0x000fe2000a1a1016 */
[----:B------:R-:W-:Y:S02]  /*1f10*/  SEL R94, RZ, 0x4, P5 ;  /* 0x00000004ff5e7807 */ /* 0x000fe40002800000 */
[----:B------:R-:W-:Y:S02]  /*1f20*/  ISETP.GE.AND P5, PT, R13, R108, PT ;  /* 0x0000006c0d00720c */ /* 0x000fe40003fa6270 */
[----:B------:R-:W-:-:S02]  /*1f30*/  SEL R96, R94, RZ, P3 ;  /* 0x000000ff5e607207 */ /* 0x000fc40001800000 */
[----:B------:R-:W-:Y:S02]  /*1f40*/  LOP3.LUT R94, R30, 0x70, RZ, 0x3c, !PT ;  /* 0x000000701e5e7812 */ /* 0x000fe400078e3cff */
[----:B------:R-:W-:Y:S02]  /*1f50*/  ISETP.NE.U32.AND P4, PT, R21, RZ, PT ;  /* 0x000000ff1500720c */ /* 0x000fe40003f85070 */
[----:B------:R-:W-:Y:S02]  /*1f60*/  SEL R21, RZ, 0x4, P5 ;  /* 0x00000004ff157807 */ /* 0x000fe40002800000 */
[----:B------:R-:W-:Y:S01]  /*1f70*/  ISETP.NE.U32.AND P5, PT, R96, RZ, PT ;  /* 0x000000ff6000720c */ /* 0x000fe20003fa5070 */
[----:B------:R-:W-:Y:S01]  /*1f80*/  VIADD R96, R94, UR11 ;  /* 0x0000000b5e607c36 */ /* 0x000fe20008000000 */
[----:B------:R-:W-:-:S04]  /*1f90*/  SEL R21, R21, RZ, P3 ;  /* 0x000000ff15157207 */ /* 0x000fc80001800000 */
[----:B------:R-:W-:Y:S01]  /*1fa0*/  LDGSTS.E [R96], desc[UR22][R72.64], P2 ;  /* 0x0000000048607fae */ /* 0x000fe200091a1016 */
[----:B------:R-:W-:Y:S02]  /*1fb0*/  ISETP.NE.U32.AND P2, PT, R21, RZ, PT ;  /* 0x000000ff1500720c */ /* 0x000fe40003f45070 */
[----:B------:R-:W-:Y:S01]  /*1fc0*/  LOP3.LUT R21, R20, 0x60, RZ, 0xc0, !PT ;  /* 0x0000006014157812 */ /* 0x000fe200078ec0ff */
[----:B------:R-:W-:Y:S01]  /*1fd0*/  LDGSTS.E [R96+0x8], desc[UR22][R76.64], P6 ;  /* 0x000080004c607fae */ /* 0x000fe2000b1a1016 */
[----:B------:R-:W-:Y:S02]  /*1fe0*/  ISETP.GE.AND P6, PT, R16, R108, PT ;  /* 0x0000006c1000720c */ /* 0x000fe40003fc6270 */
[----:B------:R-:W-:Y:S01]  /*1ff0*/  SHF.R.U32.HI R100, RZ, 0x1, R21 ;  /* 0x00000001ff647819 */ /* 0x000fe20000011615 */
[----:B------:R-:W0:Y:S03]  /*2000*/  LDGDEPBAR ;  /* 0x00000000000079af */ /* 0x000e260000000000 */
[----:B------:R-:W-:-:S02]  /*2010*/  LOP3.LUT R98, R100, 0x1fc, R98, 0x78, !PT ;  /* 0x000001fc64627812 */ /* 0x000fc400078e7862 */
[----:B------:R-:W-:Y:S02]  /*2020*/  SEL R100, RZ, 0x4, P6 ;  /* 0x00000004ff647807 */ /* 0x000fe40003000000 */
[----:B------:R-:W-:Y:S02]  /*2030*/  LOP3.LUT R102, R98, 0x40, RZ, 0x3c, !PT ;  /* 0x0000004062667812 */ /* 0x000fe400078e3cff */
[----:B------:R-:W-:Y:S01]  /*2040*/  SEL R106, R100, RZ, P3 ;  /* 0x000000ff646a7207 */ /* 0x000fe20001800000 */
[----:B------:R-:W-:Y:S01]  /*2050*/  VIADD R100, R98, UR11 ;  /* 0x0000000b62647c36 */ /* 0x000fe20008000000 */
[----:B------:R-:W-:Y:S01]  /*2060*/  ISETP.GE.AND P6, PT, R14, R108, PT ;  /* 0x0000006c0e00720c */ /* 0x000fe20003fc6270 */
[----:B------:R-:W-:-:S03]  /*2070*/  VIADD R104, R102, UR11 ;  /* 0x0000000b66687c36 */ /* 0x000fc60008000000 */
[----:B------:R2:W-:Y:S04]  /*2080*/  LDGSTS.E [R100+0x6000], desc[UR22][R78.64], P4 ;  /* 0x060000004e647fae */ /* 0x0005e8000a1a1016 */
[----:B------:R3:W-:Y:S04]  /*2090*/  LDGSTS.E [R100+0x6400], desc[UR22][R80.64], P4 ;  /* 0x0640000050647fae */ /* 0x0007e8000a1a1016 */
[----:B------:R4:W-:Y:S04]  /*20a0*/  LDGSTS.E [R100+0x6800], desc[UR22][R82.64], P4 ;  /* 0x0680000052647fae */ /* 0x0009e8000a1a1016 */
[----:B------:R5:W-:Y:S01]  /*20b0*/  LDGSTS.E [R100+0x6c00], desc[UR22][R84.64], P4 ;  /* 0x06c0000054647fae */ /* 0x000be2000a1a1016 */
[----:B--2---:R-:W-:-:S03]  /*20c0*/  IMAD.WIDE R78, R45, 0x4, R78 ;  /* 0x000000042d4e7825 */ /* 0x004fc600078e024e */
[----:B------:R2:W-:Y:S01]  /*20d0*/  LDGSTS.E [R104+0x6200], desc[UR22][R86.64], P4 ;  /* 0x0620000056687fae */ /* 0x0005e2000a1a1016 */
[----:B---3--:R-:W-:-:S03]  /*20e0*/  IMAD.WIDE R80, R45, 0x4, R80 ;  /* 0x000000042d507825 */ /* 0x008fc600078e0250 */
[----:B------:R3:W-:Y:S01]  /*20f0*/  LDGSTS.E [R104+0x6600], desc[UR22][R88.64], P4 ;  /* 0x0660000058687fae */ /* 0x0007e2000a1a1016 */
[----:B----4-:R-:W-:-:S03]  /*2100*/  IMAD.WIDE R82, R45, 0x4, R82 ;  /* 0x000000042d527825 */ /* 0x010fc600078e0252 */
[----:B------:R4:W-:Y:S01]  /*2110*/  LDGSTS.E [R104+0x6a00], desc[UR22][R92.64], P4 ;  /* 0x06a000005c687fae */ /* 0x0009e2000a1a1016 */
[----:B-----5:R-:W-:-:S03]  /*2120*/  IMAD.WIDE R84, R45, 0x4, R84 ;  /* 0x000000042d547825 */ /* 0x020fc600078e0254 */
[----:B------:R5:W-:Y:S01]  /*2130*/  LDGSTS.E [R104+0x6e00], desc[UR22][R46.64], P4 ;  /* 0x06e000002e687fae */ /* 0x000be2000a1a1016 */
[----:B------:R-:W-:Y:S01]  /*2140*/  ISETP.NE.U32.AND P4, PT, R106, RZ, PT ;  /* 0x000000ff6a00720c */ /* 0x000fe20003f85070 */
[----:B--2---:R-:W-:Y:S01]  /*2150*/  IMAD.WIDE R86, R45, 0x4, R86 ;  /* 0x000000042d567825 */ /* 0x004fe200078e0256 */
[----:B------:R-:W-:Y:S01]  /*2160*/  SEL R106, RZ, 0x4, P6 ;  /* 0x00000004ff6a7807 */ /* 0x000fe20003000000 */
[----:B------:R-:W0:Y:S01]  /*2170*/  LDGDEPBAR ;  /* 0x00000000000079af */ /* 0x000e220000000000 */
[----:B------:R-:W-:Y:S01]  /*2180*/  BAR.SYNC.DEFER_BLOCKING 0x0 ;  /* 0x0000000000007b1d */ /* 0x000fe20000010000 */
[----:B------:R-:W-:Y:S01]  /*2190*/  ISETP.GE.AND P6, PT, R41, R108, PT ;  /* 0x0000006c2900720c */ /* 0x000fe20003fc6270 */
[C---:B---3--:R-:W-:Y:S01]  /*21a0*/  IMAD.WIDE R88, R45.reuse, 0x4, R88 ;  /* 0x000000042d587825 */ /* 0x048fe200078e0258 */
[----:B------:R-:W-:Y:S02]  /*21b0*/  SEL R106, R106, RZ, P3 ;  /* 0x000000ff6a6a7207 */ /* 0x000fe40001800000 */
[----:B------:R-:W-:Y:S01]  /*21c0*/  SEL R112, RZ, 0x4, P6 ;  /* 0x00000004ff707807 */ /* 0x000fe20003000000 */
[----:B----4-:R-:W-:Y:S01]  /*21d0*/  IMAD.WIDE R92, R45, 0x4, R92 ;  /* 0x000000042d5c7825 */ /* 0x010fe200078e025c */
[----:B------:R-:W-:-:S02]  /*21e0*/  ISETP.NE.U32.AND P6, PT, R106, RZ, PT ;  /* 0x000000ff6a00720c */ /* 0x000fc40003fc5070 */
[----:B------:R-:W-:Y:S01]  /*21f0*/  SEL R112, R112, RZ, P3 ;  /* 0x000000ff70707207 */ /* 0x000fe20001800000 */
[----:B------:R-:W-:Y:S02]  /*2200*/  IMAD.SHL.U32 R106, R44, 0x20, RZ ;  /* 0x000000202c6a7824 */ /* 0x000fe400078e00ff */
[----:B-----5:R-:W-:-:S04]  /*2210*/  IMAD.WIDE R46, R45, 0x4, R46 ;  /* 0x000000042d2e7825 */ /* 0x020fc800078e022e */
[----:B------:R-:W-:-:S04]  /*2220*/  IMAD.WIDE R74, R106, 0x4, R74 ;  /* 0x000000046a4a7825 */ /* 0x000fc800078e024a */
[C---:B------:R-:W-:Y:S01]  /*2230*/  IMAD.WIDE R90, R106.reuse, 0x4, R90 ;  /* 0x000000046a5a7825 */ /* 0x040fe200078e025a */
[----:B------:R-:W-:Y:S01]  /*2240*/  @!PT LDS RZ, [RZ] ;  /* 0x00000000fffff984 */ /* 0x000fe20000000800 */
[----:B------:R-:W-:Y:S01]  /*2250*/  @!PT LDS RZ, [RZ] ;  /* 0x00000000fffff984 */ /* 0x000fe20000000800 */
[----:B------:R-:W-:Y:S01]  /*2260*/  @!PT LDS RZ, [RZ] ;  /* 0x00000000fffff984 */ /* 0x000fe20000000800 */
[----:B------:R2:W-:Y:S01]  /*2270*/  LDGSTS.E [R99+0x2000], desc[UR22][R74.64], P5 ;  /* 0x020000004a637fae */ /* 0x0005e2000a9a1016 */
[-C--:B------:R-:W-:Y:S02]  /*2280*/  ISETP.GE.AND P5, PT, R39, R108.reuse, PT ;  /* 0x0000006c2700720c */ /* 0x080fe40003fa6270 */
[----:B------:R-:W-:Y:S01]  /*2290*/  IMAD.WIDE R48, R106, 0x4, R48 ;  /* 0x000000046a307825 */ /* 0x000fe200078e0230 */
[----:B------:R3:W-:Y:S01]  /*22a0*/  LDGSTS.E [R99+0x2008], desc[UR22][R90.64], P4 ;  /* 0x020080005a637fae */ /* 0x0007e2000a1a1016 */
[----:B------:R-:W-:Y:S02]  /*22b0*/  ISETP.NE.U32.AND P4, PT, R112, RZ, PT ;  /* 0x000000ff7000720c */ /* 0x000fe40003f85070 */
[C---:B------:R-:W-:Y:S01]  /*22c0*/  IMAD.WIDE R50, R106.reuse, 0x4, R50 ;  /* 0x000000046a327825 */ /* 0x040fe200078e0232 */
[----:B------:R-:W-:Y:S01]  /*22d0*/  SEL R112, RZ, 0x4, P5 ;  /* 0x00000004ff707807 */ /* 0x000fe20002800000 */
[----:B------:R1:W-:Y:S01]  /*22e0*/  LDGSTS.E [R101+0x2000], desc[UR22][R48.64], P6 ;  /* 0x0200000030657fae */ /* 0x0003e2000b1a1016 */
[----:B------:R-:W-:Y:S01]  /*22f0*/  ISETP.GE.AND P5, PT, R95, R108, PT ;  /* 0x0000006c5f00720c */ /* 0x000fe20003fa6270 */
[----:B------:R-:W-:Y:S01]  /*2300*/  IMAD.WIDE R52, R106, 0x4, R52 ;  /* 0x000000046a347825 */ /* 0x000fe200078e0234 */
[----:B------:R-:W-:-:S02]  /*2310*/  SEL R112, R112, RZ, P3 ;  /* 0x000000ff70707207 */ /* 0x000fc40001800000 */
[-C--:B------:R-:W-:Y:S01]  /*2320*/  ISETP.GE.AND P6, PT, R97, R108.reuse, PT ;  /* 0x0000006c6100720c */ /* 0x080fe20003fc6270 */
[----:B------:R-:W-:Y:S01]  /*2330*/  IMAD.WIDE R54, R106, 0x4, R54 ;  /* 0x000000046a367825 */ /* 0x000fe200078e0236 */
[----:B------:R-:W-:Y:S02]  /*2340*/  SEL R114, RZ, 0x4, P5 ;  /* 0x00000004ff727807 */ /* 0x000fe40002800000 */
[----:B------:R-:W-:Y:S01]  /*2350*/  ISETP.NE.U32.AND P5, PT, R112, RZ, PT ;  /* 0x000000ff7000720c */ /* 0x000fe20003fa5070 */
[----:B------:R1:W-:Y:S01]  /*2360*/  LDGSTS.E [R101+0x2008], desc[UR22][R50.64], P4 ;  /* 0x0200800032657fae */ /* 0x0003e2000a1a1016 */
[----:B------:R-:W-:Y:S01]  /*2370*/  SEL R112, RZ, 0x4, P6 ;  /* 0x00000004ff707807 */ /* 0x000fe20003000000 */
[----:B------:R-:W-:Y:S01]  /*2380*/  IMAD.WIDE R56, R106, 0x4, R56 ;  /* 0x000000046a387825 */ /* 0x000fe200078e0238 */
[----:B------:R-:W-:Y:S02]  /*2390*/  SEL R114, R114, RZ, P3 ;  /* 0x000000ff72727207 */ /* 0x000fe40001800000 */
[----:B------:R-:W-:Y:S01]  /*23a0*/  ISETP.GE.AND P6, PT, R103, R108, PT ;  /* 0x0000006c6700720c */ /* 0x000fe20003fc6270 */
[----:B------:R-:W-:Y:S01]  /*23b0*/  IMAD.WIDE R58, R106, 0x4, R58 ;  /* 0x000000046a3a7825 */ /* 0x000fe200078e023a */
[----:B------:R-:W-:-:S02]  /*23c0*/  SEL R112, R112, RZ, P3 ;  /* 0x000000ff70707207 */ /* 0x000fc40001800000 */
[----:B------:R-:W-:Y:S01]  /*23d0*/  ISETP.NE.U32.AND P4, PT, R114, RZ, PT ;  /* 0x000000ff7200720c */ /* 0x000fe20003f85070 */
[----:B------:R-:W-:Y:S01]  /*23e0*/  IMAD.WIDE R60, R106, 0x4, R60 ;  /* 0x000000046a3c7825 */ /* 0x000fe200078e023c */
[----:B------:R-:W-:Y:S01]  /*23f0*/  SEL R114, RZ, 0x4, P6 ;  /* 0x00000004ff727807 */ /* 0x000fe20003000000 */
[----:B------:R1:W-:Y:S01]  /*2400*/  LDGSTS.E [R105+0x2000], desc[UR22][R52.64], P5 ;  /* 0x0200000034697fae */ /* 0x0003e2000a9a1016 */
[----:B------:R-:W-:Y:S01]  /*2410*/  ISETP.NE.U32.AND P6, PT, R112, RZ, PT ;  /* 0x000000ff7000720c */ /* 0x000fe20003fc5070 */
[----:B------:R-:W-:Y:S01]  /*2420*/  IMAD.WIDE R62, R106, 0x4, R62 ;  /* 0x000000046a3e7825 */ /* 0x000fe200078e023e */
[----:B------:R-:W-:Y:S02]  /*2430*/  ISETP.GE.AND P5, PT, R107, R108, PT ;  /* 0x0000006c6b00720c */ /* 0x000fe40003fa6270 */
[----:B------:R-:W-:Y:S01]  /*2440*/  SEL R114, R114, RZ, P3 ;  /* 0x000000ff72727207 */ /* 0x000fe20001800000 */
[----:B------:R-:W-:Y:S01]  /*2450*/  IMAD.WIDE R64, R106, 0x4, R64 ;  /* 0x000000046a407825 */ /* 0x000fe200078e0240 */
[----:B------:R-:W-:-:S02]  /*2460*/  SEL R112, RZ, 0x4, P5 ;  /* 0x00000004ff707807 */ /* 0x000fc40002800000 */
[-C--:B------:R-:W-:Y:S01]  /*2470*/  ISETP.GE.AND P5, PT, R109, R108.reuse, PT ;  /* 0x0000006c6d00720c */ /* 0x080fe20003fa6270 */
[----:B------:R1:W-:Y:S01]  /*2480*/  LDGSTS.E [R105+0x2008], desc[UR22][R54.64], P4 ;  /* 0x0200800036697fae */ /* 0x0003e2000a1a1016 */
[----:B------:R-:W-:Y:S01]  /*2490*/  ISETP.NE.U32.AND P4, PT, R114, RZ, PT ;  /* 0x000000ff7200720c */ /* 0x000fe20003f85070 */
[----:B------:R-:W-:Y:S01]  /*24a0*/  IMAD.WIDE R66, R106, 0x4, R66 ;  /* 0x000000046a427825 */ /* 0x000fe200078e0242 */
[----:B------:R-:W-:Y:S01]  /*24b0*/  SEL R112, R112, RZ, P3 ;  /* 0x000000ff70707207 */ /* 0x000fe20001800000 */
[----:B------:R1:W-:Y:S01]  /*24c0*/  LDGSTS.E [R113+0x2000], desc[UR22][R56.64], P6 ;  /* 0x0200000038717fae */ /* 0x0003e2000b1a1016 */
[----:B------:R-:W-:Y:S01]  /*24d0*/  SEL R114, RZ, 0x4, P5 ;  /* 0x00000004ff727807 */ /* 0x000fe20002800000 */
[----:B------:R-:W-:Y:S01]  /*24e0*/  IMAD.WIDE R68, R106, 0x4, R68 ;  /* 0x000000046a447825 */ /* 0x000fe200078e0244 */
[----:B------:R-:W-:Y:S01]  /*24f0*/  ISETP.GE.AND P6, PT, R111, R108, PT ;  /* 0x0000006c6f00720c */ /* 0x000fe20003fc6270 */
[----:B------:R1:W-:Y:S01]  /*2500*/  LDGSTS.E [R113+0x2008], desc[UR22][R58.64], P2 ;  /* 0x020080003a717fae */ /* 0x0003e200091a1016 */
[----:B------:R-:W-:Y:S01]  /*2510*/  ISETP.NE.U32.AND P5, PT, R112, RZ, PT ;  /* 0x000000ff7000720c */ /* 0x000fe20003fa5070 */
[----:B------:R-:W-:Y:S01]  /*2520*/  IMAD.WIDE R70, R106, 0x4, R70 ;  /* 0x000000046a467825 */ /* 0x000fe200078e0246 */
[----:B------:R-:W-:-:S02]  /*2530*/  SEL R114, R114, RZ, P3 ;  /* 0x000000ff72727207 */ /* 0x000fc40001800000 */
[----:B------:R-:W-:Y:S01]  /*2540*/  SEL R112, RZ, 0x4, P6 ;  /* 0x00000004ff707807 */ /* 0x000fe20003000000 */
[----:B------:R1:W-:Y:S01]  /*2550*/  LDGSTS.E [R121+0x2000], desc[UR22][R60.64], P4 ;  /* 0x020000003c797fae */ /* 0x0003e2000a1a1016 */
[----:B------:R-:W-:Y:S01]  /*2560*/  ISETP.GE.AND P6, PT, R115, R108, PT ;  /* 0x0000006c7300720c */ /* 0x000fe20003fc6270 */
[----:B------:R-:W-:Y:S01]  /*2570*/  IMAD.WIDE R72, R106, 0x4, R72 ;  /* 0x000000046a487825 */ /* 0x000fe200078e0248 */
[----:B------:R-:W-:Y:S02]  /*2580*/  ISETP.NE.U32.AND P2, PT, R114, RZ, PT ;  /* 0x000000ff7200720c */ /* 0x000fe40003f45070 */
[----:B------:R-:W-:Y:S01]  /*2590*/  SEL R114, RZ, 0x4, P6 ;  /* 0x00000004ff727807 */ /* 0x000fe20003000000 */
[----:B------:R-:W-:Y:S01]  /*25a0*/  IMAD.WIDE R76, R106, 0x4, R76 ;  /* 0x000000046a4c7825 */ /* 0x000fe200078e024c */
[----:B------:R-:W-:Y:S01]  /*25b0*/  SEL R112, R112, RZ, P3 ;  /* 0x000000ff70707207 */ /* 0x000fe20001800000 */
[----:B------:R1:W-:Y:S01]  /*25c0*/  LDGSTS.E [R121+0x2008], desc[UR22][R62.64], P5 ;  /* 0x020080003e797fae */ /* 0x0003e2000a9a1016 */
[----:B------:R-:W-:-:S02]  /*25d0*/  SEL R114, R114, RZ, P3 ;  /* 0x000000ff72727207 */ /* 0x000fc40001800000 */
[----:B------:R-:W-:Y:S01]  /*25e0*/  ISETP.NE.U32.AND P6, PT, R112, RZ, PT ;  /* 0x000000ff7000720c */ /* 0x000fe20003fc5070 */
[----:B------:R-:W-:Y:S01]  /*25f0*/  VIADD R112, R26, 0xffffffc0 ;  /* 0xffffffc01a707836 */ /* 0x000fe20000000000 */
[----:B------:R-:W-:Y:S02]  /*2600*/  ISETP.NE.U32.AND P4, PT, R114, RZ, PT ;  /* 0x000000ff7200720c */ /* 0x000fe40003f85070 */
[----:B------:R-:W-:Y:S01]  /*2610*/  ISETP.NE.U32.AND P5, PT, R110, RZ, PT ;  /* 0x000000ff6e00720c */ /* 0x000fe20003fa5070 */
[----:B------:R1:W-:Y:S01]  /*2620*/  LDGSTS.E [R123+0x2000], desc[UR22][R64.64], P2 ;  /* 0x02000000407b7fae */ /* 0x0003e200091a1016 */
[----:B------:R-:W-:-:S04]  /*2630*/  ISETP.GE.AND P2, PT, R117, R108, PT ;  /* 0x0000006c7500720c */ /* 0x000fc80003f46270 */
[----:B------:R-:W-:Y:S02]  /*2640*/  SEL R110, RZ, 0x4, P2 ;  /* 0x00000004ff6e7807 */ /* 0x000fe40001000000 */
[-C--:B------:R-:W-:Y:S01]  /*2650*/  ISETP.GE.AND P2, PT, R24, R108.reuse, PT ;  /* 0x0000006c1800720c */ /* 0x080fe20003f46270 */
[----:B------:R1:W-:Y:S01]  /*2660*/  LDGSTS.E [R123+0x2008], desc[UR22][R66.64], P6 ;  /* 0x02008000427b7fae */ /* 0x0003e2000b1a1016 */
[-C--:B------:R-:W-:Y:S02]  /*2670*/  ISETP.GE.AND P6, PT, R119, R108.reuse, PT ;  /* 0x0000006c7700720c */ /* 0x080fe40003fc6270 */
[----:B------:R-:W-:Y:S01]  /*2680*/  SEL R110, R110, RZ, P3 ;  /* 0x000000ff6e6e7207 */ /* 0x000fe20001800000 */
[----:B------:R1:W-:Y:S01]  /*2690*/  LDGSTS.E [R125+0x2000], desc[UR22][R68.64], P4 ;  /* 0x02000000447d7fae */ /* 0x0003e2000a1a1016 */
[----:B------:R-:W-:Y:S02]  /*26a0*/  ISETP.GE.AND P4, PT, R11, R108, PT ;  /* 0x0000006c0b00720c */ /* 0x000fe40003f86270 */
[----:B------:R-:W-:-:S02]  /*26b0*/  SEL R108, RZ, 0x4, P6 ;  /* 0x00000004ff6c7807 */ /* 0x000fc40003000000 */
[----:B------:R-:W-:Y:S02]  /*26c0*/  ISETP.NE.U32.AND P6, PT, R110, RZ, PT ;  /* 0x000000ff6e00720c */ /* 0x000fe40003fc5070 */
[----:B------:R-:W-:Y:S02]  /*26d0*/  SEL R108, R108, RZ, P3 ;  /* 0x000000ff6c6c7207 */ /* 0x000fe40001800000 */
[----:B------:R-:W-:Y:S02]  /*26e0*/  SEL R110, RZ, 0x4, P4 ;  /* 0x00000004ff6e7807 */ /* 0x000fe40002000000 */
[----:B------:R-:W-:Y:S02]  /*26f0*/  ISETP.NE.U32.AND P4, PT, R108, RZ, PT ;  /* 0x000000ff6c00720c */ /* 0x000fe40003f85070 */
[----:B------:R-:W-:Y:S02]  /*2700*/  SEL R108, RZ, 0x4, P2 ;  /* 0x00000004ff6c7807 */ /* 0x000fe40001000000 */
[----:B------:R-:W-:-:S02]  /*2710*/  SEL R110, R110, RZ, P3 ;  /* 0x000000ff6e6e7207 */ /* 0x000fc40001800000 */
[----:B------:R-:W-:Y:S01]  /*2720*/  SEL R108, R108, RZ, P3 ;  /* 0x000000ff6c6c7207 */ /* 0x000fe20001800000 */
[----:B------:R1:W-:Y:S01]  /*2730*/  LDGSTS.E [R125+0x2008], desc[UR22][R70.64], P6 ;  /* 0x02008000467d7fae */ /* 0x0003e2000b1a1016 */
[----:B------:R-:W-:Y:S01]  /*2740*/  ISETP.NE.U32.AND P2, PT, R110, RZ, PT ;  /* 0x000000ff6e00720c */ /* 0x000fe20003f45070 */
[----:B------:R-:W-:Y:S01]  /*2750*/  IMAD.SHL.U32 R110, R106, 0x4, RZ ;  /* 0x000000046a6e7824 */ /* 0x000fe200078e00ff */
[----:B------:R-:W-:Y:S02]  /*2760*/  ISETP.NE.U32.AND P3, PT, R108, RZ, PT ;  /* 0x000000ff6c00720c */ /* 0x000fe40003f65070 */
[----:B------:R-:W-:Y:S01]  /*2770*/  SHF.R.S32.HI R108, RZ, 0x1f, R106 ;  /* 0x0000001fff6c7819 */ /* 0x000fe2000001146a */
[----:B------:R1:W-:Y:S01]  /*2780*/  LDGSTS.E [R96+0x2000], desc[UR22][R72.64], P4 ;  /* 0x0200000048607fae */ /* 0x0003e2000a1a1016 */
[----:B--2---:R-:W-:Y:S02]  /*2790*/  IADD3 R74, P4, PT, R74, R110, RZ ;  /* 0x0000006e4a4a7210 */ /* 0x004fe40007f9e0ff */
[----:B------:R-:W-:-:S02]  /*27a0*/  SHF.L.U64.HI R114, R106, 0x2, R108 ;  /* 0x000000026a727819 */ /* 0x000fc4000001026c */
[----:B------:R-:W-:-:S03]  /*27b0*/  ISETP.GE.AND P6, PT, R3, R112, PT ;  /* 0x000000700300720c */ /* 0x000fc60003fc6270 */
[----:B------:R1:W-:Y:S01]  /*27c0*/  LDGSTS.E [R96+0x2008], desc[UR22][R76.64], P2 ;  /* 0x020080004c607fae */ /* 0x0003e200091a1016 */
[----:B------:R-:W-:Y:S01]  /*27d0*/  IMAD.X R75, R75, 0x1, R114, P4 ;  /* 0x000000014b4b7824 */ /* 0x000fe200020e0672 */
[----:B------:R-:W-:Y:S02]  /*27e0*/  ISETP.GT.AND P4, PT, R22, 0x5f, PT ;  /* 0x0000005f1600780c */ /* 0x000fe40003f84270 */
[----:B------:R-:W0:Y:S01]  /*27f0*/  LDGDEPBAR ;  /* 0x00000000000079af */ /* 0x000e220000000000 */
[----:B------:R-:W-:Y:S02]  /*2800*/  SEL R116, RZ, 0x4, P6 ;  /* 0x00000004ff747807 */ /* 0x000fe40003000000 */
[----:B---3--:R-:W-:Y:S01]  /*2810*/  IADD3 R90, P6, PT, R90, R110, RZ ;  /* 0x0000006e5a5a7210 */ /* 0x008fe20007fde0ff */
[----:B------:R1:W-:Y:S01]  /*2820*/  LDGSTS.E [R100+0x7000], desc[UR22][R78.64], P3 ;  /* 0x070000004e647fae */ /* 0x0003e200099a1016 */
[----:B------:R-:W-:-:S03]  /*2830*/  SEL R116, R116, RZ, P4 ;  /* 0x000000ff74747207 */ /* 0x000fc60002000000 */
[----:B------:R1:W-:Y:S01]  /*2840*/  LDGSTS.E [R100+0x7400], desc[UR22][R80.64], P3 ;  /* 0x0740000050647fae */ /* 0x0003e200099a1016 */
[----:B------:R-:W-:Y:S01]  /*2850*/  ISETP.NE.U32.AND P2, PT, R116, RZ, PT ;  /* 0x000000ff7400720c */ /* 0x000fe20003f45070 */
[----:B------:R-:W-:Y:S02]  /*2860*/  IMAD.X R91, R91, 0x1, R114, P6 ;  /* 0x000000015b5b7824 */ /* 0x000fe400030e0672 */
[----:B------:R1:W-:Y:S04]  /*2870*/  LDGSTS.E [R100+0x7800], desc[UR22][R82.64], P3 ;  /* 0x0780000052647fae */ /* 0x0003e800099a1016 */
[----:B------:R1:W-:Y:S04]  /*2880*/  LDGSTS.E [R100+0x7c00], desc[UR22][R84.64], P3 ;  /* 0x07c0000054647fae */ /* 0x0003e800099a1016 */
[----:B------:R1:W-:Y:S04]  /*2890*/  LDGSTS.E [R104+0x7200], desc[UR22][R86.64], P3 ;  /* 0x0720000056687fae */ /* 0x0003e800099a1016 */
[----:B------:R1:W-:Y:S04]  /*28a0*/  LDGSTS.E [R104+0x7600], desc[UR22][R88.64], P3 ;  /* 0x0760000058687fae */ /* 0x0003e800099a1016 */
[----:B------:R1:W-:Y:S04]  /*28b0*/  LDGSTS.E [R104+0x7a00], desc[UR22][R92.64], P3 ;  /* 0x07a000005c687fae */ /* 0x0003e800099a1016 */
[----:B------:R1:W-:Y:S01]  /*28c0*/  LDGSTS.E [R104+0x7e00], desc[UR22][R46.64], P3 ;  /* 0x07e000002e687fae */ /* 0x0003e200099a1016 */
[----:B------:R-:W-:-:S03]  /*28d0*/  ISETP.GE.AND P3, PT, R16, R112, PT ;  /* 0x000000701000720c */ /* 0x000fc60003f66270 */
[----:B------:R-:W0:Y:S01]  /*28e0*/  LDGDEPBAR ;  /* 0x00000000000079af */ /* 0x000e220000000000 */
[----:B------:R-:W-:Y:S02]  /*28f0*/  SEL R116, RZ, 0x4, P3 ;  /* 0x00000004ff747807 */ /* 0x000fe40001800000 */
[----:B------:R-:W-:Y:S02]  /*2900*/  ISETP.LT.OR P3, PT, R22, 0x20, P5 ;  /* 0x000000201600780c */ /* 0x000fe40002f61670 */
[----:B------:R-:W-:-:S04]  /*2910*/  SEL R116, R116, RZ, P4 ;  /* 0x000000ff74747207 */ /* 0x000fc80002000000 */
[----:B------:R-:W-:Y:S01]  /*2920*/  ISETP.NE.U32.AND P6, PT, R116, RZ, PT ;  /* 0x000000ff7400720c */ /* 0x000fe20003fc5070 */
[----:B------:R-:W-:-:S04]  /*2930*/  DEPBAR.LE SB0, 0x2 ;  /* 0x000080800000791a */ /* 0x000fc80000000000 */
[----:B------:R-:W-:Y:S06]  /*2940*/  BAR.SYNC.DEFER_BLOCKING 0x0 ;  /* 0x0000000000007b1d */ /* 0x000fec0000010000 */
[----:B-1----:R-:W-:Y:S05]  /*2950*/  @P3 BRA `(.L_x_6) ;  /* 0x0000000000843947 */ /* 0x002fea0003800000 */
[----:B------:R-:W-:Y:S02]  /*2960*/  UIADD3 UR4, UPT, UPT, UR11, 0x6000, URZ ;  /* 0x000060000b047890 */ /* 0x000fe4000fffe0ff */
[----:B------:R-:W-:Y:S02]  /*2970*/  USHF.R.U32.HI UR6, URZ, 0x4, UR11 ;  /* 0x00000004ff067899 */ /* 0x000fe4000801160b */
[----:B------:R-:W-:Y:S02]  /*2980*/  USHF.R.U32.HI UR4, URZ, 0x4, UR4 ;  /* 0x00000004ff047899 */ /* 0x000fe40008011604 */
[----:B------:R-:W-:Y:S02]  /*2990*/  USGXT.U32 UR6, UR6, 0xe ;  /* 0x0000000e0606789a */ /* 0x000fe40008000000 */
[----:B------:R-:W-:Y:S02]  /*29a0*/  USGXT.U32 UR8, UR4, 0xe ;  /* 0x0000000e0408789a */ /* 0x000fe40008000000 */
[----:B------:R-:W-:-:S02]  /*29b0*/  UIADD3 UR28, UP0, UPT, UR6, 0x2, URZ ;  /* 0x00000002061c7890 */ /* 0x000fc4000ff1e0ff */
[----:B------:R-:W-:Y:S01]  /*29c0*/  UIADD3 UR26, UP1, UPT, UR8, 0x2, URZ ;  /* 0x00000002081a7890 */ /* 0x000fe2000ff3e0ff */
[----:B------:R-:W-:Y:S01]  /*29d0*/  UMOV UR4, URZ ;  /* 0x000000ff00047c82 */ /* 0x000fe20008000000 */
[----:B------:R-:W-:Y:S01]  /*29e0*/  UMOV UR30, 0x0 ;  /* 0x00000000001e7882 */ /* 0x000fe20000000000 */
[----:B------:R-:W-:Y:S02]  /*29f0*/  UIADD3.X UR29, UPT, UPT, UR4, 0x40004040, URZ, UP0, !UPT ;  /* 0x40004040041d7890 */ /* 0x000fe400087fe4ff */
[----:B------:R-:W-:Y:S02]  /*2a00*/  UIADD3.X UR27, UPT, UPT, UR4, 0x40004040, URZ, UP1, !UPT ;  /* 0x40004040041b7890 */ /* 0x000fe40008ffe4ff */
[----:B------:R-:W-:Y:S02]  /*2a10*/  UIADD3.64 UR14, UPT, UPT, UR28, 0x2, URZ ;  /* 0x000000021c0e7897 */ /* 0x000fe4000fffe0ff */
[----:B------:R-:W-:Y:S02]  /*2a20*/  UIADD3.64 UR16, UPT, UPT, UR26, 0x2, URZ ;  /* 0x000000021a107897 */ /* 0x000fe4000fffe0ff */
[----:B------:R-:W-:-:S02]  /*2a30*/  UIADD3.64 UR18, UPT, UPT, UR28, 0x4, URZ ;  /* 0x000000041c127897 */ /* 0x000fc4000fffe0ff */
[----:B------:R-:W-:Y:S01]  /*2a40*/  UIADD3.64 UR24, UPT, UPT, UR26, 0x4, URZ ;  /* 0x000000041a187897 */ /* 0x000fe2000fffe0ff */
[----:B------:R-:W-:Y:S01]  /*2a50*/  UMOV UR31, 0x4080910 ;  /* 0x04080910001f7882 */ /* 0x000fe20000000000 */
[----:B------:R-:W-:Y:S01]  /*2a60*/  UMOV UR7, 0x40004040 ;  /* 0x4000404000077882 */ /* 0x000fe20000000000 */
[----:B------:R-:W-:Y:S01]  /*2a70*/  UMOV UR9, 0x40004040 ;  /* 0x4000404000097882 */ /* 0x000fe20000000000 */
[----:B------:R-:W-:Y:S01]  /*2a80*/  UMOV UR32, 0x0 ;  /* 0x0000000000207882 */ /* 0x000fe20000000000 */
[----:B------:R-:W-:Y:S01]  /*2a90*/  UMOV UR33, 0x4080910 ;  /* 0x0408091000217882 */ /* 0x000fe20000000000 */
[----:B------:R-:W-:Y:S01]  /*2aa0*/  UMOV UR34, 0x0 ;  /* 0x0000000000227882 */ /* 0x000fe20000000000 */
[----:B------:R-:W-:Y:S01]  /*2ab0*/  UMOV UR35, 0x4080910 ;  /* 0x0408091000237882 */ /* 0x000fe20000000000 */
[----:B------:R-:W-:Y:S01]  /*2ac0*/  UMOV UR4, UR13 ;  /* 0x0000000d00047c82 */ /* 0x000fe20008000000 */
[----:B------:R-:W-:Y:S01]  /*2ad0*/  UMOV UR5, URZ ;  /* 0x000000ff00057c82 */ /* 0x000fe20008000000 */
[----:B------:R1:W-:Y:S01]  /*2ae0*/  UTCHMMA gdesc[UR6], gdesc[UR8], tmem[UR21], tmem[UR30], idesc[UR31], !UPT ;  /* 0x00ff1e08060075ea */ /* 0x0003e2000f800015 */
[----:B------:R-:W-:Y:S01]  /*2af0*/  UMOV UR36, 0x0 ;  /* 0x0000000000247882 */ /* 0x000fe20000000000 */
[----:B------:R-:W-:Y:S01]  /*2b00*/  UMOV UR37, 0x4080910 ;  /* 0x0408091000257882 */ /* 0x000fe20000000000 */
[----:B------:R1:W-:Y:S01]  /*2b10*/  UTCHMMA gdesc[UR28], gdesc[UR26], tmem[UR21], tmem[UR32], idesc[UR33], UPT ;  /* 0x00ff201a1c0075ea */ /* 0x0003e2000b800015 */
[----:B------:R-:W-:Y:S01]  /*2b20*/  UMOV UR4, UR4 ;  /* 0x0000000400047c82 */ /* 0x000fe20008000000 */
[----:B------:R1:W-:Y:S01]  /*2b30*/  UTCHMMA gdesc[UR14], gdesc[UR16], tmem[UR21], tmem[UR34], idesc[UR35], UPT ;  /* 0x00ff22100e0075ea */ /* 0x0003e2000b800015 */
[----:B------:R1:W-:Y:S01]  /*2b40*/  UTCHMMA gdesc[UR18], gdesc[UR24], tmem[UR21], tmem[UR36], idesc[UR37], UPT ;  /* 0x00ff2418120075ea */ /* 0x0003e2000b800015 */
[----:B------:R1:W-:Y:S01]  /*2b50*/  UTCBAR [UR4], URZ ;  /* 0x000000ff040073e9 */ /* 0x0003e200080000ff */
[----:B------:R-:W-:Y:S01]  /*2b60*/  NOP ;  /* 0x0000000000007918 */ /* 0x000fe20000000000 */
.L_x_6:
[----:B------:R-:W-:Y:S01]  /*2b70*/  BAR.SYNC.DEFER_BLOCKING 0x0 ;  /* 0x0000000000007b1d */ /* 0x000fe20000010000 */
[----:B------:R-:W-:-:S05]  /*2b80*/  ISETP.GE.AND P3, PT, R41, R112, PT ;  /* 0x000000702900720c */ /* 0x000fca0003f66270 */
[----:B-1----:R-:W-:Y:S01]  /*2b90*/  UMOV UR4, URZ ;  /* 0x000000ff00047c82 */ /* 0x002fe20008000000 */
[----:B------:R-:W-:Y:S01]  /*2ba0*/  @!PT LDS RZ, [RZ] ;  /* 0x00000000fffff984 */ /* 0x000fe20000000800 */
[----:B------:R-:W-:Y:S01]  /*2bb0*/  @!PT LDS RZ, [RZ] ;  /* 0x00000000fffff984 */ /* 0x000fe20000000800 */
[----:B------:R-:W-:Y:S01]  /*2bc0*/  @!PT LDS RZ, [RZ] ;  /* 0x00000000fffff984 */ /* 0x000fe20000000800 */
[----:B------:R1:W-:Y:S01]  /*2bd0*/  LDGSTS.E [R99+0x4000], desc[UR22][R74.64], P2 ;  /* 0x040000004a637fae */ /* 0x0003e200091a1016 */
[----:B------:R-:W-:-:S03]  /*2be0*/  ISETP.GE.AND P2, PT, R14, R112, PT ;  /* 0x000000700e00720c */ /* 0x000fc60003f46270 */
[----:B------:R-:W-:Y:S01]  /*2bf0*/  LDGSTS.E [R99+0x4008], desc[UR22][R90.64], P6 ;  /* 0x040080005a637fae */ /* 0x000fe2000b1a1016 */
[----:B------:R-:W-:Y:S02]  /*2c00*/  SEL R116, RZ, 0x4, P2 ;  /* 0x00000004ff747807 */ /* 0x000fe40001000000 */
[----:B------:R-:W-:Y:S02]  /*2c10*/  IADD3 R48, P6, PT, R48, R110, RZ ;  /* 0x0000006e30307210 */ /* 0x000fe40007fde0ff */
[----:B------:R-:W-:-:S03]  /*2c20*/  SEL R116, R116, RZ, P4 ;  /* 0x000000ff74747207 */ /* 0x000fc60002000000 */
[----:B------:R-:W-:Y:S01]  /*2c30*/  IMAD.X R49, R49, 0x1, R114, P6 ;  /* 0x0000000131317824 */ /* 0x000fe200030e0672 */
[----:B------:R-:W-:Y:S02]  /*2c40*/  ISETP.NE.U32.AND P2, PT, R116, RZ, PT ;  /* 0x000000ff7400720c */ /* 0x000fe40003f45070 */
[----:B------:R-:W-:Y:S02]  /*2c50*/  SEL R116, RZ, 0x4, P3 ;  /* 0x00000004ff747807 */ /* 0x000fe40001800000 */
[----:B------:R-:W-:Y:S02]  /*2c60*/  IADD3 R50, P6, PT, R50, R110, RZ ;  /* 0x0000006e32327210 */ /* 0x000fe40007fde0ff */
[----:B------:R-:W-:-:S03]  /*2c70*/  SEL R116, R116, RZ, P4 ;  /* 0x000000ff74747207 */ /* 0x000fc60002000000 */
[----:B------:R-:W-:Y:S01]  /*2c80*/  IMAD.X R51, R51, 0x1, R114, P6 ;  /* 0x0000000133337824 */ /* 0x000fe200030e0672 */
[----:B------:R-:W-:Y:S02]  /*2c90*/  ISETP.NE.U32.AND P3, PT, R116, RZ, PT ;  /* 0x000000ff7400720c */ /* 0x000fe40003f65070 */
[----:B------:R-:W-:Y:S01]  /*2ca0*/  IADD3 R52, P6, PT, R52, R110, RZ ;  /* 0x0000006e34347210 */ /* 0x000fe20007fde0ff */
[----:B------:R2:W-:Y:S01]  /*2cb0*/  LDGSTS.E [R101+0x4000], desc[UR22][R48.64], P2 ;  /* 0x0400000030657fae */ /* 0x0005e200091a1016 */
[----:B------:R-:W-:-:S03]  /*2cc0*/  ISETP.GE.AND P2, PT, R39, R112, PT ;  /* 0x000000702700720c */ /* 0x000fc60003f46270 */
[----:B------:R-:W-:Y:S01]  /*2cd0*/  IMAD.X R53, R53, 0x1, R114, P6 ;  /* 0x0000000135357824 */ /* 0x000fe200030e0672 */
[----:B-1----:R-:W-:Y:S02]  /*2ce0*/  SEL R74, RZ, 0x4, P2 ;  /* 0x00000004ff4a7807 */ /* 0x002fe40001000000 */
[----:B------:R-:W-:Y:S02]  /*2cf0*/  ISETP.GE.AND P6, PT, R95, R112, PT ;  /* 0x000000705f00720c */ /* 0x000fe40003fc6270 */
[----:B------:R-:W-:Y:S01]  /*2d00*/  SEL R74, R74, RZ, P4 ;  /* 0x000000ff4a4a7207 */ /* 0x000fe20002000000 */
[----:B------:R1:W-:Y:S01]  /*2d10*/  LDGSTS.E [R101+0x4008], desc[UR22][R50.64], P3 ;  /* 0x0400800032657fae */ /* 0x0003e200099a1016 */
[----:B------:R-:W-:Y:S02]  /*2d20*/  IADD3 R54, P3, PT, R54, R110, RZ ;  /* 0x0000006e36367210 */ /* 0x000fe40007f7e0ff */
[----:B------:R-:W-:-:S03]  /*2d30*/  ISETP.NE.U32.AND P2, PT, R74, RZ, PT ;  /* 0x000000ff4a00720c */ /* 0x000fc60003f45070 */
[----:B------:R-:W-:Y:S01]  /*2d40*/  IMAD.X R55, R55, 0x1, R114, P3 ;  /* 0x0000000137377824 */ /* 0x000fe200018e0672 */
[----:B--2---:R-:W-:Y:S02]  /*2d50*/  IADD3 R48, P3, PT, R56, R110, RZ ;  /* 0x0000006e38307210 */ /* 0x004fe40007f7e0ff */
[----:B------:R-:W-:-:S03]  /*2d60*/  SEL R56, RZ, 0x4, P6 ;  /* 0x00000004ff387807 */ /* 0x000fc60003000000 */
[--C-:B------:R-:W-:Y:S01]  /*2d70*/  IMAD.X R49, R57, 0x1, R114.reuse, P3 ;  /* 0x0000000139317824 */ /* 0x100fe200018e0672 */
[----:B------:R-:W-:Y:S02]  /*2d80*/  SEL R56, R56, RZ, P4 ;  /* 0x000000ff38387207 */ /* 0x000fe40002000000 */
[----:B------:R-:W-:Y:S01]  /*2d90*/  ISETP.GE.AND P3, PT, R97, R112, PT ;  /* 0x000000706100720c */ /* 0x000fe20003f66270 */
[----:B------:R2:W-:Y:S01]  /*2da0*/  LDGSTS.E [R105+0x4000], desc[UR22][R52.64], P2 ;  /* 0x0400000034697fae */ /* 0x0005e200091a1016 */
[----:B------:R-:W-:Y:S02]  /*2db0*/  ISETP.NE.U32.AND P2, PT, R56, RZ, PT ;  /* 0x000000ff3800720c */ /* 0x000fe40003f45070 */
[----:B-1----:R-:W-:Y:S02]  /*2dc0*/  IADD3 R50, P6, PT, R58, R110, RZ ;  /* 0x0000006e3a327210 */ /* 0x002fe40007fde0ff */
[----:B------:R-:W-:Y:S02]  /*2dd0*/  SEL R58, RZ, 0x4, P3 ;  /* 0x00000004ff3a7807 */ /* 0x000fe40001800000 */
[----:B------:R-:W-:Y:S01]  /*2de0*/  ISETP.GE.AND P3, PT, R13, R112, PT ;  /* 0x000000700d00720c */ /* 0x000fe20003f66270 */
[----:B------:R-:W-:Y:S01]  /*2df0*/  IMAD.X R51, R59, 0x1, R114, P6 ;  /* 0x000000013b337824 */ /* 0x000fe200030e0672 */
[----:B------:R-:W-:-:S02]  /*2e00*/  SEL R58, R58, RZ, P4 ;  /* 0x000000ff3a3a7207 */ /* 0x000fc40002000000 */
[----:B------:R-:W-:Y:S02]  /*2e10*/  SEL R59, RZ, 0x4, P3 ;  /* 0x00000004ff3b7807 */ /* 0x000fe40001800000 */
[----:B------:R-:W-:Y:S01]  /*2e20*/  ISETP.GE.AND P3, PT, R103, R112, PT ;  /* 0x000000706700720c */ /* 0x000fe20003f66270 */
[----:B------:R-:W-:Y:S01]  /*2e30*/  LDGSTS.E [R105+0x4008], desc[UR22][R54.64], P2 ;  /* 0x0400800036697fae */ /* 0x000fe200091a1016 */
[----:B------:R-:W-:Y:S02]  /*2e40*/  SEL R59, R59, RZ, P4 ;  /* 0x000000ff3b3b7207 */ /* 0x000fe40002000000 */
[----:B------:R-:W-:Y:S02]  /*2e50*/  IADD3 R56, P6, PT, R60, R110, RZ ;  /* 0x0000006e3c387210 */ /* 0x000fe40007fde0ff */
[----:B------:R-:W-:Y:S02]  /*2e60*/  ISETP.NE.U32.AND P2, PT, R58, RZ, PT ;  /* 0x000000ff3a00720c */ /* 0x000fe40003f45070 */
[----:B------:R-:W-:Y:S01]  /*2e70*/  SEL R60, RZ, 0x4, P3 ;  /* 0x00000004ff3c7807 */ /* 0x000fe20001800000 */
[----:B------:R-:W-:Y:S01]  /*2e80*/  IMAD.X R57, R61, 0x1, R114, P6 ;  /* 0x000000013d397824 */ /* 0x000fe200030e0672 */
[----:B------:R-:W-:-:S02]  /*2e90*/  ISETP.NE.U32.AND P3, PT, R59, RZ, PT ;  /* 0x000000ff3b00720c */ /* 0x000fc40003f65070 */
[----:B------:R-:W-:Y:S02]  /*2ea0*/  SEL R60, R60, RZ, P4 ;  /* 0x000000ff3c3c7207 */ /* 0x000fe40002000000 */
[----:B--2---:R-:W-:-:S05]  /*2eb0*/  IADD3 R52, P6, PT, R62, R110, RZ ;  /* 0x0000006e3e347210 */ /* 0x004fca0007fde0ff */
[----:B------:R1:W-:Y:S01]  /*2ec0*/  LDGSTS.E [R113+0x4000], desc[UR22][R48.64], P2 ;  /* 0x0400000030717fae */ /* 0x0003e200091a1016 */
[----:B------:R-:W-:Y:S01]  /*2ed0*/  ISETP.NE.U32.AND P2, PT, R60, RZ, PT ;  /* 0x000000ff3c00720c */ /* 0x000fe20003f45070 */
[----:B------:R-:W-:Y:S01]  /*2ee0*/  IMAD.X R53, R63, 0x1, R114, P6 ;  /* 0x000000013f357824 */ /* 0x000fe200030e0672 */
[----:B------:R-:W-:Y:S01]  /*2ef0*/  IADD3 R58, P6, PT, R64, R110, RZ ;  /* 0x0000006e403a7210 */ /* 0x000fe20007fde0ff */
[----:B------:R2:W-:Y:S01]  /*2f00*/  LDGSTS.E [R113+0x4008], desc[UR22][R50.64], P3 ;  /* 0x0400800032717fae */ /* 0x0005e200099a1016 */
[----:B------:R-:W-:-:S03]  /*2f10*/  ISETP.GE.AND P3, PT, R107, R112, PT ;  /* 0x000000706b00720c */ /* 0x000fc60003f66270 */
[----:B------:R-:W-:Y:S01]  /*2f20*/  IMAD.X R59, R65, 0x1, R114, P6 ;  /* 0x00000001413b7824 */ /* 0x000fe200030e0672 */
[----:B------:R-:W-:Y:S02]  /*2f30*/  SEL R62, RZ, 0x4, P3 ;  /* 0x00000004ff3e7807 */ /* 0x000fe40001800000 */
[-C--:B------:R-:W-:Y:S02]  /*2f40*/  ISETP.GE.AND P3, PT, R109, R112.reuse, PT ;  /* 0x000000706d00720c */ /* 0x080fe40003f66270 */
[----:B------:R-:W-:Y:S01]  /*2f50*/  SEL R62, R62, RZ, P4 ;  /* 0x000000ff3e3e7207 */ /* 0x000fe20002000000 */
[----:B------:R3:W-:Y:S01]  /*2f60*/  LDGSTS.E [R121+0x4000], desc[UR22][R56.64], P2 ;  /* 0x0400000038797fae */ /* 0x0007e200091a1016 */
[----:B-1----:R-:W-:Y:S02]  /*2f70*/  SEL R48, RZ, 0x4, P3 ;  /* 0x00000004ff307807 */ /* 0x002fe40001800000 */
[----:B------:R-:W-:Y:S02]  /*2f80*/  ISETP.GE.AND P3, PT, R111, R112, PT ;  /* 0x000000706f00720c */ /* 0x000fe40003f66270 */
[----:B------:R-:W-:-:S02]  /*2f90*/  IADD3 R54, P6, PT, R66, R110, RZ ;  /* 0x0000006e42367210 */ /* 0x000fc40007fde0ff */
[----:B------:R-:W-:Y:S02]  /*2fa0*/  SEL R48, R48, RZ, P4 ;  /* 0x000000ff30307207 */ /* 0x000fe40002000000 */
[----:B------:R-:W-:Y:S01]  /*2fb0*/  ISETP.NE.U32.AND P2, PT, R62, RZ, PT ;  /* 0x000000ff3e00720c */ /* 0x000fe20003f45070 */
[----:B------:R-:W-:Y:S01]  /*2fc0*/  IMAD.X R55, R67, 0x1, R114, P6 ;  /* 0x0000000143377824 */ /* 0x000fe200030e0672 */
[----:B------:R-:W-:Y:S02]  /*2fd0*/  SEL R49, RZ, 0x4, P3 ;  /* 0x00000004ff317807 */ /* 0x000fe40001800000 */
[----:B------:R-:W-:Y:S02]  /*2fe0*/  ISETP.NE.U32.AND P3, PT, R48, RZ, PT ;  /* 0x000000ff3000720c */ /* 0x000fe40003f65070 */
[----:B------:R-:W-:Y:S02]  /*2ff0*/  IADD3 R60, P6, PT, R68, R110, RZ ;  /* 0x0000006e443c7210 */ /* 0x000fe40007fde0ff */
[----:B------:R-:W-:-:S02]  /*3000*/  SEL R49, R49, RZ, P4 ;  /* 0x000000ff31317207 */ /* 0x000fc40002000000 */
[----:B------:R-:W-:Y:S01]  /*3010*/  SHF.R.S32.HI R48, RZ, 0x1f, R45 ;  /* 0x0000001fff307819 */ /* 0x000fe2000001142d */
[----:B------:R-:W-:Y:S01]  /*3020*/  IMAD.X R61, R69, 0x1, R114, P6 ;  /* 0x00000001453d7824 */ /* 0x000fe200030e0672 */
[-C--:B------:R-:W-:Y:S01]  /*3030*/  IADD3 R62, P6, PT, R70, R110.reuse, RZ ;  /* 0x0000006e463e7210 */ /* 0x080fe20007fde0ff */
[----:B------:R1:W-:Y:S01]  /*3040*/  LDGSTS.E [R121+0x4008], desc[UR22][R52.64], P2 ;  /* 0x0400800034797fae */ /* 0x0003e200091a1016 */
[----:B------:R-:W-:Y:S01]  /*3050*/  ISETP.NE.U32.AND P2, PT, R49, RZ, PT ;  /* 0x000000ff3100720c */ /* 0x000fe20003f45070 */
[C---:B------:R-:W-:Y:S01]  /*3060*/  IMAD.SHL.U32 R49, R45.reuse, 0x4, RZ ;  /* 0x000000042d317824 */ /* 0x040fe200078e00ff */
[----:B--2---:R-:W-:Y:S01]  /*3070*/  SHF.L.U64.HI R51, R45, 0x2, R48 ;  /* 0x000000022d337819 */ /* 0x004fe20000010230 */
[----:B------:R-:W-:Y:S01]  /*3080*/  IMAD.X R63, R71, 0x1, R114, P6 ;  /* 0x00000001473f7824 */ /* 0x000fe200030e0672 */
[----:B------:R2:W-:Y:S01]  /*3090*/  LDGSTS.E [R123+0x4000], desc[UR22][R58.64], P3 ;  /* 0x040000003a7b7fae */ /* 0x0005e200099a1016 */
[----:B------:R-:W-:Y:S02]  /*30a0*/  IADD3 R64, P6, PT, R72, R110, RZ ;  /* 0x0000006e48407210 */ /* 0x000fe40007fde0ff */
[----:B------:R-:W-:-:S03]  /*30b0*/  ISETP.GE.AND P3, PT, R115, R112, PT ;  /* 0x000000707300720c */ /* 0x000fc60003f66270 */
[--C-:B------:R-:W-:Y:S01]  /*30c0*/  IMAD.X R65, R73, 0x1, R114.reuse, P6 ;  /* 0x0000000149417824 */ /* 0x100fe200030e0672 */
[----:B------:R-:W-:Y:S02]  /*30d0*/  SEL R50, RZ, 0x4, P3 ;  /* 0x00000004ff327807 */ /* 0x000fe40001800000 */
[----:B------:R-:W-:Y:S01]  /*30e0*/  IADD3 R66, P6, PT, R78, R49, RZ ;  /* 0x000000314e427210 */ /* 0x000fe20007fde0ff */
[----:B------:R4:W-:Y:S01]  /*30f0*/  LDGSTS.E [R123+0x4008], desc[UR22][R54.64], P2 ;  /* 0x04008000367b7fae */ /* 0x0009e200091a1016 */
[----:B---3--:R-:W-:Y:S02]  /*3100*/  IADD3 R56, P3, PT, R76, R110, RZ ;  /* 0x0000006e4c387210 */ /* 0x008fe40007f7e0ff */
[----:B------:R-:W-:Y:S01]  /*3110*/  SEL R50, R50, RZ, P4 ;  /* 0x000000ff32327207 */ /* 0x000fe20002000000 */
[----:B------:R-:W-:Y:S01]  /*3120*/  IMAD.X R67, R79, 0x1, R51, P6 ;  /* 0x000000014f437824 */ /* 0x000fe200030e0633 */
[----:B------:R-:W-:Y:S01]  /*3130*/  ISETP.GE.AND P2, PT, R117, R112, PT ;  /* 0x000000707500720c */ /* 0x000fe20003f46270 */
[----:B------:R-:W-:Y:S01]  /*3140*/  IMAD.X R57, R77, 0x1, R114, P3 ;  /* 0x000000014d397824 */ /* 0x000fe200018e0672 */
[----:B------:R-:W-:-:S02]  /*3150*/  ISETP.NE.U32.AND P6, PT, R50, RZ, PT ;  /* 0x000000ff3200720c */ /* 0x000fc40003fc5070 */
[-C--:B-1----:R-:W-:Y:S02]  /*3160*/  IADD3 R52, P3, PT, R80, R49.reuse, RZ ;  /* 0x0000003150347210 */ /* 0x082fe40007f7e0ff */
[----:B------:R-:W-:Y:S02]  /*3170*/  SEL R50, RZ, 0x4, P2 ;  /* 0x00000004ff327807 */ /* 0x000fe40001000000 */
[-C--:B------:R-:W-:Y:S01]  /*3180*/  ISETP.GE.AND P2, PT, R119, R112.reuse, PT ;  /* 0x000000707700720c */ /* 0x080fe20003f46270 */
[--C-:B------:R-:W-:Y:S01]  /*3190*/  IMAD.X R53, R81, 0x1, R51.reuse, P3 ;  /* 0x0000000151357824 */ /* 0x100fe200018e0633 */
[----:B--2---:R-:W-:Y:S02]  /*31a0*/  IADD3 R58, P3, PT, R82, R49, RZ ;  /* 0x00000031523a7210 */ /* 0x004fe40007f7e0ff */
[----:B------:R-:W-:Y:S02]  /*31b0*/  SEL R50, R50, RZ, P4 ;  /* 0x000000ff32327207 */ /* 0x000fe40002000000 */
[----:B------:R-:W-:Y:S01]  /*31c0*/  SEL R70, RZ, 0x4, P2 ;  /* 0x00000004ff467807 */ /* 0x000fe20001000000 */
[----:B------:R-:W-:Y:S01]  /*31d0*/  IMAD.X R59, R83, 0x1, R51, P3 ;  /* 0x00000001533b7824 */ /* 0x000fe200018e0633 */
[----:B------:R-:W-:Y:S01]  /*31e0*/  ISETP.GE.AND P2, PT, R11, R112, PT ;  /* 0x000000700b00720c */ /* 0x000fe20003f46270 */
[----:B------:R1:W-:Y:S01]  /*31f0*/  LDGSTS.E [R125+0x4000], desc[UR22][R60.64], P6 ;  /* 0x040000003c7d7fae */ /* 0x0003e2000b1a1016 */
[----:B------:R-:W-:-:S02]  /*3200*/  ISETP.NE.U32.AND P3, PT, R50, RZ, PT ;  /* 0x000000ff3200720c */ /* 0x000fc40003f65070 */
[-C--:B------:R-:W-:Y:S02]  /*3210*/  IADD3 R68, P6, PT, R84, R49.reuse, RZ ;  /* 0x0000003154447210 */ /* 0x080fe40007fde0ff */
[----:B------:R-:W-:Y:S02]  /*3220*/  SEL R50, RZ, 0x4, P2 ;  /* 0x00000004ff327807 */ /* 0x000fe40001000000 */
[----:B------:R-:W-:Y:S01]  /*3230*/  ISETP.GE.AND P2, PT, R24, R112, PT ;  /* 0x000000701800720c */ /* 0x000fe20003f46270 */
[--C-:B------:R-:W-:Y:S01]  /*3240*/  IMAD.X R69, R85, 0x1, R51.reuse, P6 ;  /* 0x0000000155457824 */ /* 0x100fe200030e0633 */
[----:B----4-:R-:W-:Y:S02]  /*3250*/  IADD3 R54, P6, PT, R86, R49, RZ ;  /* 0x0000003156367210 */ /* 0x010fe40007fde0ff */
[----:B------:R-:W-:Y:S02]  /*3260*/  SEL R70, R70, RZ, P4 ;  /* 0x000000ff46467207 */ /* 0x000fe40002000000 */
[----:B-1----:R-:W-:Y:S01]  /*3270*/  SEL R60, RZ, 0x4, P2 ;  /* 0x00000004ff3c7807 */ /* 0x002fe20001000000 */
[----:B------:R-:W-:Y:S01]  /*3280*/  IMAD.X R55, R87, 0x1, R51, P6 ;  /* 0x0000000157377824 */ /* 0x000fe200030e0633 */
[----:B------:R-:W-:Y:S01]  /*3290*/  SEL R50, R50, RZ, P4 ;  /* 0x000000ff32327207 */ /* 0x000fe20002000000 */
[----:B------:R1:W-:Y:S01]  /*32a0*/  LDGSTS.E [R125+0x4008], desc[UR22][R62.64], P3 ;  /* 0x040080003e7d7fae */ /* 0x0003e200099a1016 */
[----:B------:R-:W-:-:S02]  /*32b0*/  SEL R71, R60, RZ, P4 ;  /* 0x000000ff3c477207 */ /* 0x000fc40002000000 */
[----:B------:R-:W-:Y:S02]  /*32c0*/  ISETP.NE.U32.AND P2, PT, R70, RZ, PT ;  /* 0x000000ff4600720c */ /* 0x000fe40003f45070 */
[-C--:B------:R-:W-:Y:S02]  /*32d0*/  IADD3 R60, P6, PT, R88, R49.reuse, RZ ;  /* 0x00000031583c7210 */ /* 0x080fe40007fde0ff */
[----:B------:R-:W-:Y:S02]  /*32e0*/  ISETP.NE.U32.AND P3, PT, R50, RZ, PT ;  /* 0x000000ff3200720c */ /* 0x000fe40003f65070 */
[----:B------:R-:W-:Y:S01]  /*32f0*/  IADD3 R70, P4, PT, R92, R49, RZ ;  /* 0x000000315c467210 */ /* 0x000fe20007f9e0ff */
[----:B------:R-:W-:Y:S01]  /*3300*/  IMAD.X R61, R89, 0x1, R51, P6 ;  /* 0x00000001593d7824 */ /* 0x000fe200030e0633 */
[----:B------:R-:W-:-:S03]  /*3310*/  ISETP.NE.U32.AND P6, PT, R71, RZ, PT ;  /* 0x000000ff4700720c */ /* 0x000fc60003fc5070 */
[----:B------:R-:W-:Y:S01]  /*3320*/  IMAD.X R71, R93, 0x1, R51, P4 ;  /* 0x000000015d477824 */ /* 0x000fe200020e0633 */
[----:B------:R-:W-:Y:S01]  /*3330*/  IADD3 R46, P4, PT, R46, R49, RZ ;  /* 0x000000312e2e7210 */ /* 0x000fe20007f9e0ff */
[----:B------:R1:W-:Y:S01]  /*3340*/  LDGSTS.E [R96+0x4000], desc[UR22][R64.64], P2 ;  /* 0x0400000040607fae */ /* 0x0003e200091a1016 */
[----:B------:R-:W-:-:S03]  /*3350*/  ISETP.GE.AND P2, PT, R22, 0x20, PT ;  /* 0x000000201600780c */ /* 0x000fc60003f46270 */
[----:B------:R1:W-:Y:S01]  /*3360*/  LDGSTS.E [R96+0x4008], desc[UR22][R56.64], P3 ;  /* 0x0400800038607fae */ /* 0x0003e200099a1016 */
[----:B------:R-:W-:Y:S01]  /*3370*/  ISETP.GE.AND P3, PT, R22, 0x40, PT ;  /* 0x000000401600780c */ /* 0x000fe20003f66270 */
[----:B------:R-:W-:Y:S02]  /*3380*/  IMAD.X R47, R47, 0x1, R51, P4 ;  /* 0x000000012f2f7824 */ /* 0x000fe400020e0633 */
[----:B------:R-:W0:Y:S04]  /*3390*/  LDGDEPBAR ;  /* 0x00000000000079af */ /* 0x000e280000000000 */
[----:B------:R1:W-:Y:S04]  /*33a0*/  LDGSTS.E [R100+0x8000], desc[UR22][R66.64], P6 ;  /* 0x0800000042647fae */ /* 0x0003e8000b1a1016 */
[----:B------:R1:W-:Y:S04]  /*33b0*/  LDGSTS.E [R100+0x8400], desc[UR22][R52.64], P6 ;  /* 0x0840000034647fae */ /* 0x0003e8000b1a1016 */
[----:B------:R1:W-:Y:S04]  /*33c0*/  LDGSTS.E [R100+0x8800], desc[UR22][R58.64], P6 ;  /* 0x088000003a647fae */ /* 0x0003e8000b1a1016 */
[----:B------:R1:W-:Y:S04]  /*33d0*/  LDGSTS.E [R100+0x8c00], desc[UR22][R68.64], P6 ;  /* 0x08c0000044647fae */ /* 0x0003e8000b1a1016 */
[----:B------:R1:W-:Y:S04]  /*33e0*/  LDGSTS.E [R104+0x8200], desc[UR22][R54.64], P6 ;  /* 0x0820000036687fae */ /* 0x0003e8000b1a1016 */
[----:B------:R1:W-:Y:S04]  /*33f0*/  LDGSTS.E [R104+0x8600], desc[UR22][R60.64], P6 ;  /* 0x086000003c687fae */ /* 0x0003e8000b1a1016 */
[----:B------:R1:W-:Y:S04]  /*3400*/  LDGSTS.E [R104+0x8a00], desc[UR22][R70.64], P6 ;  /* 0x08a0000046687fae */ /* 0x0003e8000b1a1016 */
[----:B------:R1:W-:Y:S04]  /*3410*/  LDGSTS.E [R104+0x8e00], desc[UR22][R46.64], P6 ;  /* 0x08e000002e687fae */ /* 0x0003e8000b1a1016 */
[----:B------:R-:W0:Y:S01]  /*3420*/  LDGDEPBAR ;  /* 0x00000000000079af */ /* 0x000e220000000000 */
[----:B------:R-:W-:Y:S05]  /*3430*/  @!P3 BRA `(.L_x_7) ;  /* 0x000000140084b947 */ /* 0x000fea0003800000 */
[----:B-1----:R-:W-:Y:S01]  /*3440*/  SHF.R.S32.HI R71, RZ, 0x1f, R25 ;  /* 0x0000001fff477819 */ /* 0x002fe20000011419 */
[----:B------:R-:W1:Y:S01]  /*3450*/  LDC.64 R52, c[0x0][0x388] ;  /* 0x0000e200ff347b82 */ /* 0x000e620000000a00 */
[C---:B------:R-:W-:Y:S01]  /*3460*/  IADD3 R66, P4, PT, R25.reuse, R28, RZ ;  /* 0x0000001c19427210 */ /* 0x040fe20007f9e0ff */
[----:B------:R-:W-:Y:S01]  /*3470*/  IMAD R121, R48, 0xc, RZ ;  /* 0x0000000c30797824 */ /* 0x000fe200078e02ff */
[C---:B------:R-:W-:Y:S01]  /*3480*/  IADD3 R62, P3, PT, R25.reuse, R4, RZ ;  /* 0x00000004193e7210 */ /* 0x040fe20007f7e0ff */
[----:B------:R-:W-:Y:S01]  /*3490*/  VIADD R26, R26, 0xffffffa0 ;  /* 0xffffffa01a1a7836 */ /* 0x000fe20000000000 */
[-C--:B------:R-:W-:Y:S01]  /*34a0*/  LEA.HI.X.SX32 R69, R28, R71.reuse, 0x1, P4 ;  /* 0x000000471c457211 */ /* 0x080fe200020f0eff */
[----:B------:R-:W-:Y:S01]  /*34b0*/  IMAD.MOV.U32 R56, RZ, RZ, RZ ;  /* 0x000000ffff387224 */ /* 0x000fe200078e00ff */
[----:B------:R-:W-:Y:S01]  /*34c0*/  LEA.HI.X.SX32 R67, R4, R71, 0x1, P3 ;  /* 0x0000004704437211 */ /* 0x000fe200018f0eff */
[----:B------:R-:W2:Y:S01]  /*34d0*/  LDC.64 R46, c[0x0][0x380] ;  /* 0x0000e000ff2e7b82 */ /* 0x000ea20000000a00 */
[C---:B------:R-:W-:Y:S01]  /*34e0*/  IADD3 R59, P6, PT, R25.reuse, R5, RZ ;  /* 0x00000005193b7210 */ /* 0x040fe20007fde0ff */
[----:B------:R-:W-:Y:S01]  /*34f0*/  UMOV UR18, UR13 ;  /* 0x0000000d00127c82 */ /* 0x000fe20008000000 */
[C---:B------:R-:W-:Y:S01]  /*3500*/  IADD3 R57, P4, PT, R25.reuse, R6, RZ ;  /* 0x0000000619397210 */ /* 0x040fe20007f9e0ff */
[----:B------:R-:W-:Y:S01]  /*3510*/  UMOV UR19, 0x1 ;  /* 0x0000000100137882 */ /* 0x000fe20000000000 */
[----:B------:R-:W-:Y:S01]  /*3520*/  IADD3 R54, P3, PT, R25, R7, RZ ;  /* 0x0000000719367210 */ /* 0x000fe20007f7e0ff */
[----:B------:R-:W-:Y:S01]  /*3530*/  UMOV UR20, 0x2 ;  /* 0x0000000200147882 */ /* 0x000fe20000000000 */
[-C--:B------:R-:W-:Y:S01]  /*3540*/  LEA.HI.X.SX32 R68, R5, R71.reuse, 0x1, P6 ;  /* 0x0000004705447211 */ /* 0x080fe200030f0eff */
[----:B------:R-:W-:Y:S01]  /*3550*/  UMOV UR5, URZ ;  /* 0x000000ff00057c82 */ /* 0x000fe20008000000 */
[-C--:B------:R-:W-:Y:S01]  /*3560*/  LEA.HI.X.SX32 R64, R6, R71.reuse, 0x1, P4 ;  /* 0x0000004706407211 */ /* 0x080fe200020f0eff */
[----:B------:R-:W-:Y:S01]  /*3570*/  UMOV UR6, URZ ;  /* 0x000000ff00067c82 */ /* 0x000fe20008000000 */
[----:B------:R-:W-:Y:S01]  /*3580*/  LEA.HI.X.SX32 R63, R7, R71, 0x1, P3 ;  /* 0x00000047073f7211 */ /* 0x000fe200018f0eff */
[----:B------:R-:W-:Y:S01]  /*3590*/  UMOV UR7, URZ ;  /* 0x000000ff00077c82 */ /* 0x000fe20008000000 */
[----:B------:R-:W-:-:S02]  /*35a0*/  IADD3 R50, P6, PT, R25, R8, RZ ;  /* 0x0000000819327210 */ /* 0x000fc40007fde0ff */
[C---:B------:R-:W-:Y:S02]  /*35b0*/  IADD3 R28, P4, PT, R25.reuse, R9, RZ ;  /* 0x00000009191c7210 */ /* 0x040fe40007f9e0ff */
[----:B------:R-:W-:Y:S01]  /*35c0*/  IADD3 R55, P3, PT, R25, R10, RZ ;  /* 0x0000000a19377210 */ /* 0x000fe20007f7e0ff */
[----:B------:R-:W-:Y:S01]  /*35d0*/  IMAD R25, R119, R44, RZ ;  /* 0x0000002c77197224 */ /* 0x000fe200078e02ff */
[-C--:B------:R-:W-:Y:S02]  /*35e0*/  LEA.HI.X.SX32 R65, R8, R71.reuse, 0x1, P6 ;  /* 0x0000004708417211 */ /* 0x080fe400030f0eff */
[-C--:B------:R-:W-:Y:S01]  /*35f0*/  LEA.HI.X.SX32 R61, R9, R71.reuse, 0x1, P4 ;  /* 0x00000047093d7211 */ /* 0x080fe200020f0eff */
[----:B-1----:R-:W-:Y:S01]  /*3600*/  IMAD.WIDE.U32 R8, R45, 0xc, R52 ;  /* 0x0000000c2d087825 */ /* 0x002fe200078e0034 */
[----:B------:R-:W-:Y:S02]  /*3610*/  LEA.HI.X.SX32 R10, R10, R71, 0x1, P3 ;  /* 0x000000470a0a7211 */ /* 0x000fe400018f0eff */
[----:B------:R-:W-:Y:S01]  /*3620*/  SHF.R.S32.HI R78, RZ, 0x1f, R18 ;  /* 0x0000001fff4e7819 */ /* 0x000fe20000011412 */
[----:B--2---:R-:W-:Y:S01]  /*3630*/  IMAD.WIDE.U32 R4, R106, 0xc, R46 ;  /* 0x0000000c6a047825 */ /* 0x004fe200078e002e */
[----:B------:R-:W-:-:S02]  /*3640*/  IADD3 R71, P3, PT, R18, R43, RZ ;  /* 0x0000002b12477210 */ /* 0x000fc40007f7e0ff */
[C---:B------:R-:W-:Y:S01]  /*3650*/  IADD3 R99, P4, PT, R18.reuse, R25, RZ ;  /* 0x0000001912637210 */ /* 0x040fe20007f9e0ff */
[----:B------:R-:W-:Y:S01]  /*3660*/  IMAD R45, R117, R44, RZ ;  /* 0x0000002c752d7224 */ /* 0x000fe200078e02ff */
[----:B------:R-:W-:Y:S01]  /*3670*/  LEA.HI.X.SX32 R84, R43, R78, 0x1, P3 ;  /* 0x0000004e2b547211 */ /* 0x000fe200018f0eff */
[-C--:B------:R-:W-:Y:S01]  /*3680*/  IMAD R47, R115, R44.reuse, RZ ;  /* 0x0000002c732f7224 */ /* 0x080fe200078e02ff */
[C---:B------:R-:W-:Y:S01]  /*3690*/  IADD3 R75, P3, PT, R18.reuse, R17, RZ ;  /* 0x00000011124b7210 */ /* 0x040fe20007f7e0ff */
[----:B------:R-:W-:Y:S01]  /*36a0*/  IMAD R53, R111, R44, RZ ;  /* 0x0000002c6f357224 */ /* 0x000fe200078e02ff */
[----:B------:R-:W-:Y:S01]  /*36b0*/  IADD3 R73, P6, PT, R18, R15, RZ ;  /* 0x0000000f12497210 */ /* 0x000fe20007fde0ff */
[----:B------:R-:W-:Y:S01]  /*36c0*/  IMAD.IADD R6, R9, 0x1, R121 ;  /* 0x0000000109067824 */ /* 0x000fe200078e0279 */
[----:B------:R-:W-:Y:S01]  /*36d0*/  SHF.R.S32.HI R7, RZ, 0x1f, R22 ;  /* 0x0000001fff077819 */ /* 0x000fe20000011416 */
[----:B------:R-:W-:Y:S01]  /*36e0*/  IMAD.SHL.U32 R43, R50, 0x4, RZ ;  /* 0x00000004322b7824 */ /* 0x000fe200078e00ff */
[----:B------:R-:W-:-:S02]  /*36f0*/  LEA.HI.X.SX32 R72, R25, R78, 0x1, P4 ;  /* 0x0000004e19487211 */ /* 0x000fc400020f0eff */
[-C--:B------:R-:W-:Y:S01]  /*3700*/  LEA.HI.X.SX32 R82, R17, R78.reuse, 0x1, P3 ;  /* 0x0000004e11527211 */ /* 0x080fe200018f0eff */
[----:B------:R-:W-:Y:S01]  /*3710*/  IMAD.SHL.U32 R17, R66, 0x4, RZ ;  /* 0x0000000442117824 */ /* 0x000fe200078e00ff */
[----:B------:R-:W-:Y:S02]  /*3720*/  IADD3 R77, P4, PT, R18, R19, RZ ;  /* 0x00000013124d7210 */ /* 0x000fe40007f9e0ff */
[----:B------:R-:W-:Y:S01]  /*3730*/  LEA.HI.X.SX32 R86, R15, R78, 0x1, P6 ;  /* 0x0000004e0f567211 */ /* 0x000fe200030f0eff */
[----:B------:R-:W-:Y:S01]  /*3740*/  IMAD R15, R108, 0xc, RZ ;  /* 0x0000000c6c0f7824 */ /* 0x000fe200078e02ff */
[C---:B------:R-:W-:Y:S02]  /*3750*/  IADD3 R81, P3, PT, R18.reuse, R23, RZ ;  /* 0x0000001712517210 */ /* 0x040fe40007f7e0ff */
[----:B------:R-:W-:Y:S01]  /*3760*/  IADD3 R79, P6, PT, R18, R12, RZ ;  /* 0x0000000c124f7210 */ /* 0x000fe20007fde0ff */
[----:B------:R-:W-:Y:S01]  /*3770*/  IMAD.IADD R5, R5, 0x1, R15 ;  /* 0x0000000105057824 */ /* 0x000fe200078e020f */
[----:B------:R-:W-:-:S02]  /*3780*/  LEA.HI R7, R7, R22, RZ, 0x5 ;  /* 0x0000001607077211 */ /* 0x000fc400078f28ff */
[-C--:B------:R-:W-:Y:S02]  /*3790*/  LEA.HI.X.SX32 R22, R19, R78.reuse, 0x1, P4 ;  /* 0x0000004e13167211 */ /* 0x080fe400020f0eff */
[-C--:B------:R-:W-:Y:S01]  /*37a0*/  LEA.HI.X.SX32 R44, R23, R78.reuse, 0x1, P3 ;  /* 0x0000004e172c7211 */ /* 0x080fe200018f0eff */
[----:B------:R-:W-:Y:S01]  /*37b0*/  IMAD.SHL.U32 R23, R62, 0x4, RZ ;  /* 0x000000043e177824 */ /* 0x000fe200078e00ff */
[----:B------:R-:W-:Y:S02]  /*37c0*/  IADD3 R83, P4, PT, R18, R27, RZ ;  /* 0x0000001b12537210 */ /* 0x000fe40007f9e0ff */
[----:B------:R-:W-:Y:S02]  /*37d0*/  LEA.HI.X.SX32 R80, R12, R78, 0x1, P6 ;  /* 0x0000004e0c507211 */ /* 0x000fe400030f0eff */
[C---:B------:R-:W-:Y:S02]  /*37e0*/  IADD3 R87, P3, PT, R18.reuse, R31, RZ ;  /* 0x0000001f12577210 */ /* 0x040fe40007f7e0ff */
[----:B------:R-:W-:-:S02]  /*37f0*/  IADD3 R85, P6, PT, R18, R29, RZ ;  /* 0x0000001d12557210 */ /* 0x000fc40007fde0ff */
[-C--:B------:R-:W-:Y:S01]  /*3800*/  LEA.HI.X.SX32 R46, R27, R78.reuse, 0x1, P4 ;  /* 0x0000004e1b2e7211 */ /* 0x080fe200020f0eff */
[----:B------:R-:W-:Y:S01]  /*3810*/  IMAD.SHL.U32 R27, R59, 0x4, RZ ;  /* 0x000000043b1b7824 */ /* 0x000fe200078e00ff */
[-C--:B------:R-:W-:Y:S01]  /*3820*/  LEA.HI.X.SX32 R60, R31, R78.reuse, 0x1, P3 ;  /* 0x0000004e1f3c7211 */ /* 0x080fe200018f0eff */
[----:B------:R-:W-:Y:S01]  /*3830*/  IMAD.SHL.U32 R31, R57, 0x4, RZ ;  /* 0x00000004391f7824 */ /* 0x000fe200078e00ff */
[C---:B------:R-:W-:Y:S02]  /*3840*/  IADD3 R89, P4, PT, R18.reuse, R33, RZ ;  /* 0x0000002112597210 */ /* 0x040fe40007f9e0ff */
[----:B------:R-:W-:Y:S02]  /*3850*/  LEA.HI.X.SX32 R48, R29, R78, 0x1, P6 ;  /* 0x0000004e1d307211 */ /* 0x000fe400030f0eff */
[C---:B------:R-:W-:Y:S02]  /*3860*/  IADD3 R101, P3, PT, R18.reuse, R45, RZ ;  /* 0x0000002d12657210 */ /* 0x040fe40007f7e0ff */
[----:B------:R-:W-:-:S02]  /*3870*/  IADD3 R91, P6, PT, R18, R35, RZ ;  /* 0x00000023125b7210 */ /* 0x000fc40007fde0ff */
[-C--:B------:R-:W-:Y:S02]  /*3880*/  LEA.HI.X.SX32 R52, R33, R78.reuse, 0x1, P4 ;  /* 0x0000004e21347211 */ /* 0x080fe400020f0eff */
[-C--:B------:R-:W-:Y:S02]  /*3890*/  LEA.HI.X.SX32 R74, R45, R78.reuse, 0x1, P3 ;  /* 0x0000004e2d4a7211 */ /* 0x080fe400018f0eff */
[----:B------:R-:W-:Y:S02]  /*38a0*/  IADD3 R93, P4, PT, R18, R37, RZ ;  /* 0x00000025125d7210 */ /* 0x000fe40007f9e0ff */
[----:B------:R-:W-:Y:S01]  /*38b0*/  LEA.HI.X.SX32 R58, R35, R78, 0x1, P6 ;  /* 0x0000004e233a7211 */ /* 0x000fe200030f0eff */
[----:B------:R-:W-:Y:S01]  /*38c0*/  IMAD.SHL.U32 R35, R54, 0x4, RZ ;  /* 0x0000000436237824 */ /* 0x000fe200078e00ff */
[C---:B------:R-:W-:Y:S02]  /*38d0*/  IADD3 R105, P3, PT, R18.reuse, R47, RZ ;  /* 0x0000002f12697210 */ /* 0x040fe40007f7e0ff */
[----:B------:R-:W-:-:S02]  /*38e0*/  IADD3 R113, P6, PT, R18, R53, RZ ;  /* 0x0000003512717210 */ /* 0x000fc40007fde0ff */
[----:B------:R-:W-:Y:S02]  /*38f0*/  SHF.R.S32.HI R7, RZ, 0x5, R7 ;  /* 0x00000005ff077819 */ /* 0x000fe40000011407 */
[-C--:B------:R-:W-:Y:S02]  /*3900*/  LEA.HI.X.SX32 R70, R37, R78.reuse, 0x1, P4 ;  /* 0x0000004e25467211 */ /* 0x080fe400020f0eff */
[-C--:B------:R-:W-:Y:S01]  /*3910*/  LEA.HI.X.SX32 R76, R47, R78.reuse, 0x1, P3 ;  /* 0x0000004e2f4c7211 */ /* 0x080fe200018f0eff */
[----:B------:R-:W-:Y:S01]  /*3920*/  IMAD.SHL.U32 R47, R28, 0x4, RZ ;  /* 0x000000041c2f7824 */ /* 0x000fe200078e00ff */
[----:B------:R-:W-:Y:S01]  /*3930*/  SHF.L.U64.HI R29, R57, 0x2, R64 ;  /* 0x00000002391d7819 */ /* 0x000fe20000010240 */
[----:B------:R-:W-:Y:S01]  /*3940*/  VIADD R9, R7, 0xfffffffd ;  /* 0xfffffffd07097836 */ /* 0x000fe20000000000 */
[----:B------:R-:W-:Y:S02]  /*3950*/  LEA.HI.X.SX32 R78, R53, R78, 0x1, P6 ;  /* 0x0000004e354e7211 */ /* 0x000fe400030f0eff */
[----:B------:R-:W-:-:S02]  /*3960*/  VIMNMX R57, PT, PT, R7, 0x2, !PT ;  /* 0x0000000207397848 */ /* 0x000fc40007fe0100 */
[----:B------:R-:W-:Y:S02]  /*3970*/  SHF.L.U64.HI R33, R54, 0x2, R63 ;  /* 0x0000000236217819 */ /* 0x000fe4000001023f */
[----:B------:R-:W-:Y:S01]  /*3980*/  SHF.L.U64.HI R37, R50, 0x2, R65 ;  /* 0x0000000232257819 */ /* 0x000fe20000010241 */
[----:B------:R-:W-:Y:S01]  /*3990*/  VIADD R7, R57, 0xffffffff ;  /* 0xffffffff39077836 */ /* 0x000fe20000000000 */
[----:B------:R-:W-:Y:S02]  /*39a0*/  SHF.L.U64.HI R45, R28, 0x2, R61 ;  /* 0x000000021c2d7819 */ /* 0x000fe4000001023d */
[C---:B------:R-:W-:Y:S01]  /*39b0*/  SHF.L.U64.HI R53, R55.reuse, 0x2, R10 ;  /* 0x0000000237357819 */ /* 0x040fe2000001020a */
[----:B------:R-:W-:Y:S01]  /*39c0*/  IMAD.SHL.U32 R55, R55, 0x4, RZ ;  /* 0x0000000437377824 */ /* 0x000fe200078e00ff */
        /* <DEDUP_REMOVED lines=32> */
[----:B------:R-:W-:-:S02]  /*3bd0*/  SHF.L.U64.HI R15, R66, 0x2, R69 ;  /* 0x00000002420f7819 */ /* 0x000fc40000010245 */
[----:B------:R-:W-:Y:S02]  /*3be0*/  SHF.L.U64.HI R19, R62, 0x2, R67 ;  /* 0x000000023e137819 */ /* 0x000fe40000010243 */
[----:B------:R-:W-:-:S07]  /*3bf0*/  SHF.L.U64.HI R25, R59, 0x2, R68 ;  /* 0x000000023b197819 */ /* 0x000fce0000010244 */
.L_x_10:
[----:B------:R-:W-:Y:S01]  /*3c00*/  UIADD3 UR5, UPT, UPT, UR5, 0x1, URZ ;  /* 0x0000000105057890 */ /* 0x000fe2000fffe0ff */
[----:B------:R-:W-:-:S04]  /*3c10*/  DEPBAR.LE SB0, 0x2 ;  /* 0x000080800000791a */ /* 0x000fc80000000000 */
[----:B------:R-:W-:Y:S01]  /*3c20*/  ULEA UR13, UR19, UR11, 0x3 ;  /* 0x0000000b130d7291 */ /* 0x000fe2000f8e18ff */
[----:B------:R-:W-:Y:S01]  /*3c30*/  IMAD.U32 R56, R56, -0x80000000, RZ ;  /* 0x8000000038387824 */ /* 0x000fe200078e00ff */
[----:B------:R-:W-:Y:S02]  /*3c40*/  UISETP.GT.AND UP0, UPT, UR5, 0x2, UPT ;  /* 0x000000020500788c */ /* 0x000fe4000bf04270 */
[----:B------:R-:W-:Y:S02]  /*3c50*/  UIADD3 UR13, UPT, UPT, UR13, 0x9000, URZ ;  /* 0x000090000d0d7890 */ /* 0x000fe4000fffe0ff */
[----:B------:R-:W-:Y:S01]  /*3c60*/  USEL UR5, UR5, URZ, !UP0 ;  /* 0x000000ff05057287 */ /* 0x000fe2000c000000 */
[----:B------:R-:W-:Y:S06]  /*3c70*/  BAR.SYNC.DEFER_BLOCKING 0x0 ;  /* 0x0000000000007b1d */ /* 0x000fec0000010000 */
[----:B------:R-:W-:Y:S05]  /*3c80*/  @P5 BRA `(.L_x_8) ;  /* 0x0000000000a05947 */ /* 0x000fea0003800000 */
[----:B------:R-:W-:Y:S02]  /*3c90*/  ULEA UR4, UR5, UR11, 0xc ;  /* 0x0000000b05047291 */ /* 0x000fe4000f8e60ff */
[----:B------:R-:W-:Y:S02]  /*3ca0*/  ULEA UR8, UR5, UR11, 0xd ;  /* 0x0000000b05087291 */ /* 0x000fe4000f8e68ff */
[----:B------:R-:W-:Y:S02]  /*3cb0*/  UIADD3 UR4, UPT, UPT, UR4, 0x6000, URZ ;  /* 0x0000600004047890 */ /* 0x000fe4000fffe0ff */
[----:B------:R-:W-:Y:S02]  /*3cc0*/  USHF.R.U32.HI UR8, URZ, 0x4, UR8 ;  /* 0x00000004ff087899 */ /* 0x000fe40008011608 */
[----:B------:R-:W-:Y:S02]  /*3cd0*/  USHF.R.U32.HI UR4, URZ, 0x4, UR4 ;  /* 0x00000004ff047899 */ /* 0x000fe40008011604 */
[----:B------:R-:W-:-:S02]  /*3ce0*/  USGXT.U32 UR14, UR8, 0xe ;  /* 0x0000000e080e789a */ /* 0x000fc40008000000 */
[----:B------:R-:W-:Y:S02]  /*3cf0*/  USGXT.U32 UR16, UR4, 0xe ;  /* 0x0000000e0410789a */ /* 0x000fe40008000000 */
[----:B------:R-:W-:Y:S01]  /*3d00*/  UIADD3 UR24, UP0, UPT, UR14, 0x2, URZ ;  /* 0x000000020e187890 */ /* 0x000fe2000ff1e0ff */
[----:B------:R-:W-:Y:S01]  /*3d10*/  UMOV UR4, URZ ;  /* 0x000000ff00047c82 */ /* 0x000fe20008000000 */
[----:B------:R-:W-:Y:S02]  /*3d20*/  UMOV UR8, URZ ;  /* 0x000000ff00087c82 */ /* 0x000fe40008000000 */
[----:B------:R-:W-:Y:S02]  /*3d30*/  UIADD3.X UR25, UPT, UPT, UR4, 0x40004040, URZ, UP0, !UPT ;  /* 0x4000404004197890 */ /* 0x000fe400087fe4ff */
[----:B------:R-:W-:Y:S02]  /*3d40*/  UIADD3 UR26, UP0, UPT, UR16, 0x2, URZ ;  /* 0x00000002101a7890 */ /* 0x000fe4000ff1e0ff */
[----:B------:R-:W-:-:S02]  /*3d50*/  UIADD3 UR28, UP1, UPT, UR24, 0x2, URZ ;  /* 0x00000002181c7890 */ /* 0x000fc4000ff3e0ff */
[----:B------:R-:W-:Y:S02]  /*3d60*/  UIADD3.X UR27, UPT, UPT, UR8, 0x40004040, URZ, UP0, !UPT ;  /* 0x40004040081b7890 */ /* 0x000fe400087fe4ff */
[----:B------:R-:W-:Y:S01]  /*3d70*/  UIADD3 UR30, UP0, UPT, UR24, 0x4, URZ ;  /* 0x00000004181e7890 */ /* 0x000fe2000ff1e0ff */
[----:B------:R-:W-:Y:S01]  /*3d80*/  UMOV UR8, UR13 ;  /* 0x0000000d00087c82 */ /* 0x000fe20008000000 */
[----:B------:R-:W-:Y:S01]  /*3d90*/  UMOV UR9, URZ ;  /* 0x000000ff00097c82 */ /* 0x000fe20008000000 */
[----:B------:R-:W-:Y:S01]  /*3da0*/  UIADD3.X UR29, UPT, UPT, UR25, URZ, URZ, UP1, !UPT ;  /* 0x000000ff191d7290 */ /* 0x000fe20008ffe4ff */
[----:B------:R-:W-:Y:S01]  /*3db0*/  UMOV UR4, UR8 ;  /* 0x0000000800047c82 */ /* 0x000fe20008000000 */
[----:B------:R-:W-:Y:S02]  /*3dc0*/  UIADD3 UR8, UP1, UPT, UR26, 0x2, URZ ;  /* 0x000000021a087890 */ /* 0x000fe4000ff3e0ff */
[----:B------:R-:W-:Y:S02]  /*3dd0*/  UIADD3.X UR31, UPT, UPT, UR25, URZ, URZ, UP0, !UPT ;  /* 0x000000ff191f7290 */ /* 0x000fe400087fe4ff */
[----:B------:R-:W-:-:S02]  /*3de0*/  UIADD3 UR32, UP0, UPT, UR26, 0x4, URZ ;  /* 0x000000041a207890 */ /* 0x000fc4000ff1e0ff */
[----:B------:R-:W-:Y:S02]  /*3df0*/  UIADD3.X UR9, UPT, UPT, UR27, URZ, URZ, UP1, !UPT ;  /* 0x000000ff1b097290 */ /* 0x000fe40008ffe4ff */
[----:B------:R-:W-:Y:S01]  /*3e00*/  UIADD3.X UR33, UPT, UPT, UR27, URZ, URZ, UP0, !UPT ;  /* 0x000000ff1b217290 */ /* 0x000fe200087fe4ff */
[----:B------:R-:W-:Y:S01]  /*3e10*/  UMOV UR34, 0x0 ;  /* 0x0000000000227882 */ /* 0x000fe20000000000 */
[----:B------:R-:W-:Y:S01]  /*3e20*/  UMOV UR35, 0x4080910 ;  /* 0x0408091000237882 */ /* 0x000fe20000000000 */
[----:B------:R-:W-:Y:S01]  /*3e30*/  UMOV UR15, 0x40004040 ;  /* 0x40004040000f7882 */ /* 0x000fe20000000000 */
[----:B------:R-:W-:Y:S01]  /*3e40*/  UMOV UR17, 0x40004040 ;  /* 0x4000404000117882 */ /* 0x000fe20000000000 */
[----:B------:R-:W-:Y:S01]  /*3e50*/  UMOV UR36, 0x0 ;  /* 0x0000000000247882 */ /* 0x000fe20000000000 */
[----:B------:R-:W-:Y:S01]  /*3e60*/  UMOV UR37, 0x4080910 ;  /* 0x0408091000257882 */ /* 0x000fe20000000000 */
[----:B------:R-:W-:Y:S01]  /*3e70*/  UMOV UR38, 0x0 ;  /* 0x0000000000267882 */ /* 0x000fe20000000000 */
[----:B------:R-:W-:Y:S01]  /*3e80*/  UMOV UR39, 0x4080910 ;  /* 0x0408091000277882 */ /* 0x000fe20000000000 */
[----:B------:R1:W-:Y:S01]  /*3e90*/  UTCHMMA gdesc[UR14], gdesc[UR16], tmem[UR21], tmem[UR34], idesc[UR35], UPT ;  /* 0x00ff22100e0075ea */ /* 0x0003e2000b800015 */
[----:B------:R-:W-:Y:S01]  /*3ea0*/  UMOV UR40, 0x0 ;  /* 0x0000000000287882 */ /* 0x000fe20000000000 */
[----:B------:R-:W-:Y:S01]  /*3eb0*/  UMOV UR41, 0x4080910 ;  /* 0x0408091000297882 */ /* 0x000fe20000000000 */
[----:B------:R1:W-:Y:S01]  /*3ec0*/  UTCHMMA gdesc[UR24], gdesc[UR26], tmem[UR21], tmem[UR36], idesc[UR37], UPT ;  /* 0x00ff241a180075ea */ /* 0x0003e2000b800015 */
[----:B------:R1:W-:Y:S01]  /*3ed0*/  UTCHMMA gdesc[UR28], gdesc[UR8], tmem[UR21], tmem[UR38], idesc[UR39], UPT ;  /* 0x00ff26081c0075ea */ /* 0x0003e2000b800015 */
[----:B------:R1:W-:Y:S01]  /*3ee0*/  UTCHMMA gdesc[UR30], gdesc[UR32], tmem[UR21], tmem[UR40], idesc[UR41], UPT ;  /* 0x00ff28201e0075ea */ /* 0x0003e2000b800015 */
[----:B------:R1:W-:Y:S01]  /*3ef0*/  UTCBAR [UR4], URZ ;  /* 0x000000ff040073e9 */ /* 0x0003e200080000ff */
[----:B------:R-:W-:Y:S01]  /*3f00*/  NOP ;  /* 0x0000000000007918 */ /* 0x000fe20000000000 */
.L_x_8:
[----:B------:R-:W2:Y:S01]  /*3f10*/  SYNCS.PHASECHK.TRANS64.TRYWAIT P4, [UR18], R56 ;  /* 0x00000038ff0075a7 */ /* 0x000ea20008081112 */
[----:B------:R-:W-:Y:S01]  /*3f20*/  ISETP.LE.AND P3, PT, R9, UR7, PT ;  /* 0x0000000709007c0c */ /* 0x000fe2000bf63270 */
[----:B-1----:R-:W-:Y:S01]  /*3f30*/  UMOV UR4, UR6 ;  /* 0x0000000600047c82 */ /* 0x002fe20008000000 */
[----:B--2---:R-:W-:Y:S11]  /*3f40*/  @!P4 BRA `(.L_x_9) ;  /* 0x0000001400dcc947 */ /* 0x004ff60003800000 */
.L_x_16:
[----:B------:R-:W-:Y:S01]  /*3f50*/  BAR.SYNC.DEFER_BLOCKING 0x0 ;  /* 0x0000000000007b1d */ /* 0x000fe20000010000 */
[----:B------:R-:W-:Y:S01]  /*3f60*/  ISETP.GE.AND P4, PT, R3, R26, PT ;  /* 0x0000001a0300720c */ /* 0x000fe20003f86270 */
[----:B------:R-:W-:Y:S02]  /*3f70*/  UIADD3 UR20, UPT, UPT, UR20, 0x1, URZ ;  /* 0x0000000114147890 */ /* 0x000fe4000fffe0ff */
[----:B------:R-:W-:Y:S01]  /*3f80*/  UIADD3 UR7, UPT, UPT, UR7, 0x1, URZ ;  /* 0x0000000107077890 */ /* 0x000fe2000fffe0ff */
[----:B------:R-:W-:Y:S01]  /*3f90*/  SEL R56, RZ, 0x4, P4 ;  /* 0x00000004ff387807 */ /* 0x000fe20002000000 */
[----:B------:R-:W-:Y:S01]  /*3fa0*/  UISETP.GT.AND UP0, UPT, UR20, 0x2, UPT ;  /* 0x000000021400788c */ /* 0x000fe2000bf04270 */
[----:B------:R-:W-:Y:S01]  /*3fb0*/  IADD3 R60, P4, PT, R4, R93, RZ ;  /* 0x0000005d043c7210 */ /* 0x000fe20007f9e0ff */
[----:B------:R-:W-:Y:S01]  /*3fc0*/  UIADD3 UR19, UPT, UPT, UR19, 0x1, URZ ;  /* 0x0000000113137890 */ /* 0x000fe2000fffe0ff */
[----:B------:R-:W-:Y:S01]  /*3fd0*/  SEL R56, R56, RZ, !P3 ;  /* 0x000000ff38387207 */ /* 0x000fe20005800000 */
[----:B------:R-:W-:-:S02]  /*3fe0*/  USEL UR20, UR20, URZ, !UP0 ;  /* 0x000000ff14147287 */ /* 0x000fc4000c000000 */
[C---:B------:R-:W-:Y:S01]  /*3ff0*/  IMAD.X R61, R5.reuse, 0x1, R70, P4 ;  /* 0x00000001053d7824 */ /* 0x040fe200020e0646 */
[----:B------:R-:W-:Y:S01]  /*4000*/  ISETP.NE.U32.AND P6, PT, R56, RZ, PT ;  /* 0x000000ff3800720c */ /* 0x000fe20003fc5070 */
[----:B------:R-:W-:Y:S01]  /*4010*/  ULEA UR6, UR20, UR11, 0xd ;  /* 0x0000000b14067291 */ /* 0x000fe2000f8e68ff */
[-C--:B------:R-:W-:Y:S01]  /*4020*/  ISETP.GE.AND P4, PT, R16, R26.reuse, PT ;  /* 0x0000001a1000720c */ /* 0x080fe20003f86270 */
[----:B------:R-:W-:Y:S01]  /*4030*/  UISETP.GT.AND UP0, UPT, UR19, 0x1, UPT ;  /* 0x000000011300788c */ /* 0x000fe2000bf04270 */
[----:B------:R-:W-:Y:S02]  /*4040*/  UMOV UR18, UR13 ;  /* 0x0000000d00127c82 */ /* 0x000fe40008000000 */
[----:B------:R-:W-:Y:S01]  /*4050*/  SEL R56, RZ, 0x4, P4 ;  /* 0x00000004ff387807 */ /* 0x000fe20002000000 */
[----:B------:R-:W-:Y:S01]  /*4060*/  VIADD R63, R30, UR6 ;  /* 0x000000061e3f7c36 */ /* 0x000fe20008000000 */
[----:B------:R-:W-:Y:S01]  /*4070*/  IADD3 R58, P4, PT, R4, R91, RZ ;  /* 0x0000005b043a7210 */ /* 0x000fe20007f9e0ff */
[----:B------:R-:W-:Y:S01]  /*4080*/  VIADD R65, R32, UR6 ;  /* 0x0000000620417c36 */ /* 0x000fe20008000000 */
[----:B------:R-:W-:Y:S01]  /*4090*/  SEL R56, R56, RZ, !P3 ;  /* 0x000000ff38387207 */ /* 0x000fe20005800000 */
[----:B------:R-:W-:Y:S01]  /*40a0*/  VIADD R67, R42, UR6 ;  /* 0x000000062a437c36 */ /* 0x000fe20008000000 */
[----:B------:R-:W-:Y:S01]  /*40b0*/  USEL UR19, UR19, URZ, !UP0 ;  /* 0x000000ff13137287 */ /* 0x000fe2000c000000 */
[----:B------:R-:W-:Y:S01]  /*40c0*/  @!PT LDS RZ, [RZ] ;  /* 0x00000000fffff984 */ /* 0x000fe20000000800 */
[----:B------:R-:W-:Y:S01]  /*40d0*/  @!PT LDS RZ, [RZ] ;  /* 0x00000000fffff984 */ /* 0x000fe20000000800 */
[----:B------:R-:W-:Y:S01]  /*40e0*/  @!PT LDS RZ, [RZ] ;  /* 0x00000000fffff984 */ /* 0x000fe20000000800 */
[----:B------:R1:W-:Y:S01]  /*40f0*/  LDGSTS.E [R63], desc[UR22][R60.64], P6 ;  /* 0x000000003c3f7fae */ /* 0x0003e2000b1a1016 */
[----:B------:R-:W-:Y:S01]  /*4100*/  ISETP.NE.U32.AND P6, PT, R56, RZ, PT ;  /* 0x000000ff3800720c */ /* 0x000fe20003fc5070 */
[----:B------:R-:W-:Y:S01]  /*4110*/  IMAD.X R59, R5, 0x1, R54, P4 ;  /* 0x00000001053b7824 */ /* 0x000fe200020e0636 */
[----:B------:R-:W-:-:S04]  /*4120*/  ISETP.GE.AND P4, PT, R14, R26, PT ;  /* 0x0000001a0e00720c */ /* 0x000fc80003f86270 */
[----:B------:R-:W-:-:S04]  /*4130*/  SEL R56, RZ, 0x4, P4 ;  /* 0x00000004ff387807 */ /* 0x000fc80002000000 */
[----:B------:R-:W-:Y:S02]  /*4140*/  SEL R57, R56, RZ, !P3 ;  /* 0x000000ff38397207 */ /* 0x000fe40005800000 */
[----:B------:R-:W-:Y:S01]  /*4150*/  IADD3 R56, P4, PT, R4, R89, RZ ;  /* 0x0000005904387210 */ /* 0x000fe20007f9e0ff */
[----:B------:R2:W-:Y:S01]  /*4160*/  LDGSTS.E [R63+0x8], desc[UR22][R58.64], P6 ;  /* 0x000080003a3f7fae */ /* 0x0005e2000b1a1016 */
[----:B------:R-:W-:-:S03]  /*4170*/  ISETP.NE.U32.AND P6, PT, R57, RZ, PT ;  /* 0x000000ff3900720c */ /* 0x000fc60003fc5070 */
[----:B------:R-:W-:Y:S01]  /*4180*/  IMAD.X R57, R5, 0x1, R52, P4 ;  /* 0x0000000105397824 */ /* 0x000fe200020e0634 */
[----:B------:R-:W-:-:S04]  /*4190*/  ISETP.GE.AND P4, PT, R41, R26, PT ;  /* 0x0000001a2900720c */ /* 0x000fc80003f86270 */
[----:B-1----:R-:W-:Y:S01]  /*41a0*/  SEL R60, RZ, 0x4, P4 ;  /* 0x00000004ff3c7807 */ /* 0x002fe20002000000 */
[----:B--2---:R-:W-:-:S03]  /*41b0*/  VIADD R63, R34, UR6 ;  /* 0x00000006223f7c36 */ /* 0x004fc60008000000 */
[----:B------:R-:W-:Y:S01]  /*41c0*/  SEL R61, R60, RZ, !P3 ;  /* 0x000000ff3c3d7207 */ /* 0x000fe20005800000 */
[----:B------:R1:W-:Y:S01]  /*41d0*/  LDGSTS.E [R65], desc[UR22][R56.64], P6 ;  /* 0x0000000038417fae */ /* 0x0003e2000b1a1016 */
[----:B------:R-:W-:Y:S02]  /*41e0*/  IADD3 R60, P4, PT, R4, R87, RZ ;  /* 0x00000057043c7210 */ /* 0x000fe40007f9e0ff */
[----:B------:R-:W-:-:S03]  /*41f0*/  ISETP.NE.U32.AND P6, PT, R61, RZ, PT ;  /* 0x000000ff3d00720c */ /* 0x000fc60003fc5070 */
[----:B------:R-:W-:Y:S01]  /*4200*/  IMAD.X R61, R5, 0x1, R50, P4 ;  /* 0x00000001053d7824 */ /* 0x000fe200020e0632 */
[----:B------:R-:W-:-:S04]  /*4210*/  ISETP.GE.AND P4, PT, R39, R26, PT ;  /* 0x0000001a2700720c */ /* 0x000fc80003f86270 */
[----:B------:R-:W-:-:S04]  /*4220*/  SEL R58, RZ, 0x4, P4 ;  /* 0x00000004ff3a7807 */ /* 0x000fc80002000000 */
[----:B------:R-:W-:Y:S01]  /*4230*/  SEL R59, R58, RZ, !P3 ;  /* 0x000000ff3a3b7207 */ /* 0x000fe20005800000 */
[----:B------:R2:W-:Y:S01]  /*4240*/  LDGSTS.E [R65+0x8], desc[UR22][R60.64], P6 ;  /* 0x000080003c417fae */ /* 0x0005e2000b1a1016 */
[----:B------:R-:W-:Y:S02]  /*4250*/  IADD3 R58, P4, PT, R4, R85, RZ ;  /* 0x00000055043a7210 */ /* 0x000fe40007f9e0ff */
        /* <DEDUP_REMOVED lines=48> */
[----:B-1----:R-:W-:-:S04]  /*4560*/  SEL R56, RZ, 0x4, P4 ;  /* 0x00000004ff387807 */ /* 0x002fc80002000000 */
[----:B------:R-:W-:Y:S01]  /*4570*/  SEL R57, R56, RZ, !P3 ;  /* 0x000000ff38397207 */ /* 0x000fe20005800000 */
[----:B------:R1:W-:Y:S01]  /*4580*/  LDGSTS.E [R65], desc[UR22][R58.64], P6 ;  /* 0x000000003a417fae */ /* 0x0003e2000b1a1016 */
[----:B------:R-:W-:Y:S02]  /*4590*/  IADD3 R56, P4, PT, R4, R113, RZ ;  /* 0x0000007104387210 */ /* 0x000fe40007f9e0ff */
[----:B------:R-:W-:-:S03]  /*45a0*/  ISETP.NE.U32.AND P6, PT, R57, RZ, PT ;  /* 0x000000ff3900720c */ /* 0x000fc60003fc5070 */
[----:B------:R-:W-:Y:S01]  /*45b0*/  IMAD.X R57, R5, 0x1, R78, P4 ;  /* 0x0000000105397824 */ /* 0x000fe200020e064e */
[----:B------:R-:W-:-:S04]  /*45c0*/  ISETP.GE.AND P4, PT, R115, R26, PT ;  /* 0x0000001a7300720c */ /* 0x000fc80003f86270 */
[----:B--2---:R-:W-:Y:S02]  /*45d0*/  SEL R60, RZ, 0x4, P4 ;  /* 0x00000004ff3c7807 */ /* 0x004fe40002000000 */
[----:B------:R-:W-:Y:S02]  /*45e0*/  IADD3 R62, P4, PT, R4, R105, RZ ;  /* 0x00000069043e7210 */ /* 0x000fe40007f9e0ff */
[----:B------:R-:W-:Y:S01]  /*45f0*/  SEL R60, R60, RZ, !P3 ;  /* 0x000000ff3c3c7207 */ /* 0x000fe20005800000 */
[----:B------:R-:W-:Y:S02]  /*4600*/  LDGSTS.E [R65+0x8], desc[UR22][R56.64], P6 ;  /* 0x0000800038417fae */ /* 0x000fe4000b1a1016 */
[----:B------:R-:W-:Y:S01]  /*4610*/  IMAD.X R63, R5, 0x1, R76, P4 ;  /* 0x00000001053f7824 */ /* 0x000fe200020e064c */
[----:B------:R-:W-:Y:S02]  /*4620*/  ISETP.NE.U32.AND P6, PT, R60, RZ, PT ;  /* 0x000000ff3c00720c */ /* 0x000fe40003fc5070 */
[----:B------:R-:W-:-:S04]  /*4630*/  ISETP.GE.AND P4, PT, R117, R26, PT ;  /* 0x0000001a7500720c */ /* 0x000fc80003f86270 */
[----:B-1----:R-:W-:Y:S02]  /*4640*/  SEL R58, RZ, 0x4, P4 ;  /* 0x00000004ff3a7807 */ /* 0x002fe40002000000 */
[----:B------:R-:W-:Y:S02]  /*4650*/  IADD3 R60, P4, PT, R4, R101, RZ ;  /* 0x00000065043c7210 */ /* 0x000fe40007f9e0ff */
[----:B------:R-:W-:-:S03]  /*4660*/  SEL R58, R58, RZ, !P3 ;  /* 0x000000ff3a3a7207 */ /* 0x000fc60005800000 */
[----:B------:R1:W-:Y:S01]  /*4670*/  LDGSTS.E [R67], desc[UR22][R62.64], P6 ;  /* 0x000000003e437fae */ /* 0x0003e2000b1a1016 */
[----:B------:R-:W-:Y:S01]  /*4680*/  ISETP.NE.U32.AND P6, PT, R58, RZ, PT ;  /* 0x000000ff3a00720c */ /* 0x000fe20003fc5070 */
[----:B------:R-:W-:Y:S01]  /*4690*/  IMAD.X R61, R5, 0x1, R74, P4 ;  /* 0x00000001053d7824 */ /* 0x000fe200020e064a */
[----:B------:R-:W-:-:S05]  /*46a0*/  IADD3 R58, P4, PT, R4, R99, RZ ;  /* 0x00000063043a7210 */ /* 0x000fca0007f9e0ff */
[----:B------:R-:W-:Y:S01]  /*46b0*/  IMAD.X R59, R5, 0x1, R72, P4 ;  /* 0x00000001053b7824 */ /* 0x000fe200020e0648 */
[----:B------:R-:W-:Y:S01]  /*46c0*/  ISETP.GE.AND P4, PT, R119, R26, PT ;  /* 0x0000001a7700720c */ /* 0x000fe20003f86270 */
[----:B-1----:R-:W-:-:S03]  /*46d0*/  VIADD R63, R94, UR6 ;  /* 0x000000065e3f7c36 */ /* 0x002fc60008000000 */
[----:B------:R-:W-:Y:S01]  /*46e0*/  SEL R57, RZ, 0x4, P4 ;  /* 0x00000004ff397807 */ /* 0x000fe20002000000 */
[----:B------:R1:W-:Y:S01]  /*46f0*/  LDGSTS.E [R67+0x8], desc[UR22][R60.64], P6 ;  /* 0x000080003c437fae */ /* 0x0003e2000b1a1016 */
[-C--:B------:R-:W-:Y:S01]  /*4700*/  ISETP.GE.AND P4, PT, R11, R26.reuse, PT ;  /* 0x0000001a0b00720c */ /* 0x080fe20003f86270 */
[----:B------:R-:W-:Y:S01]  /*4710*/  ULEA UR6, UR20, UR11, 0xc ;  /* 0x0000000b14067291 */ /* 0x000fe2000f8e60ff */
[----:B------:R-:W-:Y:S02]  /*4720*/  IADD3 R56, P6, PT, R4, R71, RZ ;  /* 0x0000004704387210 */ /* 0x000fe40007fde0ff */
[----:B------:R-:W-:Y:S02]  /*4730*/  SEL R62, RZ, 0x4, P4 ;  /* 0x00000004ff3e7807 */ /* 0x000fe40002000000 */
[----:B------:R-:W-:Y:S01]  /*4740*/  SEL R64, R57, RZ, !P3 ;  /* 0x000000ff39407207 */ /* 0x000fe20005800000 */
[----:B------:R-:W-:Y:S01]  /*4750*/  IMAD.X R57, R5, 0x1, R10, P6 ;  /* 0x0000000105397824 */ /* 0x000fe200030e060a */
[----:B------:R-:W-:Y:S01]  /*4760*/  ISETP.GE.AND P4, PT, R24, R26, PT ;  /* 0x0000001a1800720c */ /* 0x000fe20003f86270 */
[----:B------:R-:W-:Y:S01]  /*4770*/  VIADD R121, R98, UR6 ;  /* 0x0000000662797c36 */ /* 0x000fe20008000000 */
[----:B------:R-:W-:Y:S01]  /*4780*/  SEL R62, R62, RZ, !P3 ;  /* 0x000000ff3e3e7207 */ /* 0x000fe20005800000 */
[----:B------:R-:W-:Y:S01]  /*4790*/  VIADD R123, R102, UR6 ;  /* 0x00000006667b7c36 */ /* 0x000fe20008000000 */
[----:B------:R-:W-:Y:S01]  /*47a0*/  ISETP.NE.U32.AND P6, PT, R64, RZ, PT ;  /* 0x000000ff4000720c */ /* 0x000fe20003fc5070 */
[----:B------:R-:W-:Y:S01]  /*47b0*/  USEL UR6, URZ, 0x1, !UP0 ;  /* 0x00000001ff067887 */ /* 0x000fe2000c000000 */
[----:B------:R-:W-:Y:S01]  /*47c0*/  SEL R64, RZ, 0x4, P4 ;  /* 0x00000004ff407807 */ /* 0x000fe20002000000 */
[----:B------:R-:W-:Y:S01]  /*47d0*/  VIADD R26, R26, 0xffffffe0 ;  /* 0xffffffe01a1a7836 */ /* 0x000fe20000000000 */
[----:B------:R-:W-:Y:S01]  /*47e0*/  ISETP.NE.U32.AND P4, PT, R62, RZ, PT ;  /* 0x000000ff3e00720c */ /* 0x000fe20003f85070 */
[----:B------:R-:W-:Y:S01]  /*47f0*/  ULOP3.LUT UR6, UR4, UR6, URZ, 0x3c, !UPT ;  /* 0x0000000604067292 */ /* 0x000fe2000f8e3cff */
[----:B------:R-:W-:-:S04]  /*4800*/  SEL R64, R64, RZ, !P3 ;  /* 0x000000ff40407207 */ /* 0x000fc80005800000 */
[----:B------:R-:W-:-:S03]  /*4810*/  ISETP.NE.U32.AND P3, PT, R64, RZ, PT ;  /* 0x000000ff4000720c */ /* 0x000fc60003f65070 */
[----:B------:R-:W-:Y:S01]  /*4820*/  LDGSTS.E [R63], desc[UR22][R58.64], P6 ;  /* 0x000000003a3f7fae */ /* 0x000fe2000b1a1016 */
[----:B-1----:R-:W-:-:S03]  /*4830*/  IADD3 R60, P6, PT, R8, R55, RZ ;  /* 0x00000037083c7210 */ /* 0x002fc60007fde0ff */
[----:B------:R1:W-:Y:S01]  /*4840*/  LDGSTS.E [R63+0x8], desc[UR22][R56.64], P4 ;  /* 0x00008000383f7fae */ /* 0x0003e2000a1a1016 */
[----:B------:R-:W-:Y:S01]  /*4850*/  IADD3 R68, P4, PT, R8, R43, RZ ;  /* 0x0000002b08447210 */ /* 0x000fe20007f9e0ff */
[----:B------:R-:W-:Y:S01]  /*4860*/  IMAD.X R61, R6, 0x1, R53, P6 ;  /* 0x00000001063d7824 */ /* 0x000fe200030e0635 */
[----:B------:R-:W-:Y:S01]  /*4870*/  IADD3 R66, P6, PT, R8, R31, RZ ;  /* 0x0000001f08427210 */ /* 0x000fe20007fde0ff */
[----:B------:R-:W0:Y:S02]  /*4880*/  LDGDEPBAR ;  /* 0x00000000000079af */ /* 0x000e240000000000 */
[----:B------:R-:W-:Y:S01]  /*4890*/  IMAD.X R69, R6, 0x1, R37, P4 ;  /* 0x0000000106457824 */ /* 0x000fe200020e0625 */
[----:B------:R-:W-:Y:S01]  /*48a0*/  IADD3 R64, P4, PT, R8, R23, RZ ;  /* 0x0000001708407210 */ /* 0x000fe20007f9e0ff */
[----:B------:R-:W-:Y:S01]  /*48b0*/  IMAD.X R67, R6, 0x1, R29, P6 ;  /* 0x0000000106437824 */ /* 0x000fe200030e061d */
[----:B------:R2:W-:Y:S01]  /*48c0*/  LDGSTS.E [R121+0x6000], desc[UR22][R60.64], P3 ;  /* 0x060000003c797fae */ /* 0x0005e200099a1016 */
[----:B-1----:R-:W-:-:S02]  /*48d0*/  IADD3 R56, P6, PT, R8, R47, RZ ;  /* 0x0000002f08387210 */ /* 0x002fc40007fde0ff */
[----:B------:R-:W-:Y:S01]  /*48e0*/  IMAD.X R65, R6, 0x1, R19, P4 ;  /* 0x0000000106417824 */ /* 0x000fe200020e0613 */
[----:B------:R-:W-:Y:S01]  /*48f0*/  IADD3 R58, P4, PT, R8, R35, RZ ;  /* 0x00000023083a7210 */ /* 0x000fe20007f9e0ff */
[----:B------:R-:W-:Y:S01]  /*4900*/  LDGSTS.E [R121+0x6400], desc[UR22][R68.64], P3 ;  /* 0x0640000044797fae */ /* 0x000fe200099a1016 */
[----:B------:R-:W-:-:S03]  /*4910*/  IMAD.X R57, R6, 0x1, R45, P6 ;  /* 0x0000000106397824 */ /* 0x000fc600030e062d */
[----:B------:R-:W-:Y:S01]  /*4920*/  IMAD.X R59, R6, 0x1, R33, P4 ;  /* 0x00000001063b7824 */ /* 0x000fe200020e0621 */
[C---:B------:R-:W-:Y:S01]  /*4930*/  IADD3 R62, P4, PT, R8.reuse, R17, RZ ;  /* 0x00000011083e7210 */ /* 0x040fe20007f9e0ff */
[----:B------:R-:W-:Y:S01]  /*4940*/  LDGSTS.E [R121+0x6800], desc[UR22][R66.64], P3 ;  /* 0x0680000042797fae */ /* 0x000fe200099a1016 */
[----:B--2---:R-:W-:-:S03]  /*4950*/  IADD3 R60, P6, PT, R8, R27, RZ ;  /* 0x0000001b083c7210 */ /* 0x004fc60007fde0ff */
[C---:B------:R-:W-:Y:S01]  /*4960*/  IMAD.X R63, R6.reuse, 0x1, R15, P4 ;  /* 0x00000001063f7824 */ /* 0x040fe200020e060f */
[----:B------:R-:W-:Y:S01]  /*4970*/  LDGSTS.E [R121+0x6c00], desc[UR22][R64.64], P3 ;  /* 0x06c0000040797fae */ /* 0x000fe200099a1016 */
[----:B------:R-:W-:Y:S01]  /*4980*/  IMAD.X R61, R6, 0x1, R25, P6 ;  /* 0x00000001063d7824 */ /* 0x000fe200030e0619 */
[----:B------:R-:W-:Y:S02]  /*4990*/  IADD3 R8, P4, PT, R8, R49, RZ ;  /* 0x0000003108087210 */ /* 0x000fe40007f9e0ff */
[----:B------:R1:W-:Y:S01]  /*49a0*/  LDGSTS.E [R123+0x6200], desc[UR22][R56.64], P3 ;  /* 0x06200000387b7fae */ /* 0x0003e200099a1016 */
[----:B------:R-:W-:Y:S02]  /*49b0*/  IADD3 R4, P6, PT, R4, R110, RZ ;  /* 0x0000006e04047210 */ /* 0x000fe40007fde0ff */
[----:B------:R-:W-:Y:S01]  /*49c0*/  IMAD.X R6, R6, 0x1, R51, P4 ;  /* 0x0000000106067824 */ /* 0x000fe200020e0633 */
[----:B------:R2:W-:Y:S02]  /*49d0*/  LDGSTS.E [R123+0x6600], desc[UR22][R58.64], P3 ;  /* 0x066000003a7b7fae */ /* 0x0005e400099a1016 */
[----:B------:R-:W-:-:S02]  /*49e0*/  IMAD.X R5, R5, 0x1, R114, P6 ;  /* 0x0000000105057824 */ /* 0x000fc400030e0672 */
[----:B------:R2:W-:Y:S04]  /*49f0*/  LDGSTS.E [R123+0x6a00], desc[UR22][R60.64], P3 ;  /* 0x06a000003c7b7fae */ /* 0x0005e800099a1016 */
[----:B------:R2:W-:Y:S01]  /*4a00*/  LDGSTS.E [R123+0x6e00], desc[UR22][R62.64], P3 ;  /* 0x06e000003e7b7fae */ /* 0x0005e200099a1016 */
[----:B------:R-:W-:Y:S01]  /*4a10*/  ISETP.NE.U32.AND P3, PT, R7, UR7, PT ;  /* 0x0000000707007c0c */ /* 0x000fe2000bf65070 */
[----:B-1----:R-:W-:Y:S02]  /*4a20*/  IMAD.U32 R56, RZ, RZ, UR4 ;  /* 0x00000004ff387e24 */ /* 0x002fe4000f8e00ff */
[----:B------:R-:W0:Y:S10]  /*4a30*/  LDGDEPBAR ;  /* 0x00000000000079af */ /* 0x000e340000000000 */
[----:B--2---:R-:W-:Y:S05]  /*4a40*/  @P3 BRA `(.L_x_10) ;  /* 0xfffffff0006c3947 */ /* 0x004fea000383ffff */
.L_x_7:
[----:B------:R-:W-:Y:S05]  /*4a50*/  @!P2 BRA `(.L_x_11) ;  /* 0x000000000010a947 */ /* 0x000fea0003800000 */
[----:B------:R-:W-:-:S06]  /*4a60*/  USHF.L.U32 UR4, UR4, 0x1f, URZ ;  /* 0x0000001f04047899 */ /* 0x000fcc00080006ff */
[----:B------:R-:W-:-:S04]  /*4a70*/  IMAD.U32 R4, RZ, RZ, UR4 ;  /* 0x00000004ff047e24 */ /* 0x000fc8000f8e00ff */
[----:B------:R-:W2:Y:S02]  /*4a80*/  SYNCS.PHASECHK.TRANS64.TRYWAIT P2, [UR13], R4 ;  /* 0x00000004ff0075a7 */ /* 0x000ea4000804110d */
[----:B--2---:R-:W-:Y:S05]  /*4a90*/  @!P2 BRA `(.L_x_12) ;  /* 0x0000000c0014a947 */ /* 0x004fea0003800000 */
.L_x_11:
[----:B------:R-:W-:-:S04]  /*4aa0*/  DEPBAR.LE SB0, 0x0 ;  /* 0x000080000000791a */ /* 0x000fc80000000000 */
[----:B------:R-:W-:Y:S01]  /*4ab0*/  BAR.SYNC.DEFER_BLOCKING 0x0 ;  /* 0x0000000000007b1d */ /* 0x000fe20000010000 */
[C---:B------:R-:W-:Y:S01]  /*4ac0*/  IMAD.SHL.U32 R22, R20.reuse, 0x10, RZ ;  /* 0x0000001014167824 */ /* 0x040fe200078e00ff */
[C---:B------:R-:W-:Y:S01]  /*4ad0*/  LOP3.LUT R24, R20.reuse, 0x40, RZ, 0xc0, !PT ;  /* 0x0000004014187812 */ /* 0x040fe200078ec0ff */
[C---:B------:R-:W-:Y:S01]  /*4ae0*/  IMAD.SHL.U32 R23, R20.reuse, 0x100, RZ ;  /* 0x0000010014177824 */ /* 0x040fe200078e00ff */
[----:B------:R-:W-:Y:S01]  /*4af0*/  LOP3.LUT R25, R20, 0x3f, RZ, 0xc0, !PT ;  /* 0x0000003f14197812 */ /* 0x000fe200078ec0ff */
[----:B------:R-:W-:Y:S01]  /*4b00*/  USHF.L.U32 UR10, UR10, 0x5, URZ ;  /* 0x000000050a0a7899 */ /* 0x000fe200080006ff */
[----:B------:R-:W-:Y:S02]  /*4b10*/  LOP3.LUT R22, R22, 0xf0, RZ, 0xc0, !PT ;  /* 0x000000f016167812 */ /* 0x000fe400078ec0ff */
[----:B------:R-:W2:Y:S01]  /*4b20*/  LDC R31, c[0x0][0x3b8] ;  /* 0x0000ee00ff1f7b82 */ /* 0x000ea20000000800 */
[----:B------:R-:W-:Y:S01]  /*4b30*/  LOP3.LUT R23, R23, 0x1000, RZ, 0xc0, !PT ;  /* 0x0000100017177812 */ /* 0x000fe200078ec0ff */
[----:B------:R-:W3:Y:S01]  /*4b40*/  LDCU UR4, c[0x0][0x3b4] ;  /* 0x00007680ff0477ac */ /* 0x000ee20008000800 */
[----:B------:R-:W-:Y:S01]  /*4b50*/  LEA R20, R24, UR11, 0x5 ;  /* 0x0000000b18147c11 */ /* 0x000fe2000f8e28ff */
[----:B------:R-:W-:Y:S01]  /*4b60*/  IMAD.U32 R26, RZ, RZ, UR10 ;  /* 0x0000000aff1a7e24 */ /* 0x000fe2000f8e00ff */
[----:B------:R-:W-:-:S03]  /*4b70*/  IADD3 R22, PT, PT, R22, UR11, R23 ;  /* 0x0000000b16167c10 */ /* 0x000fc6000fffe017 */
[----:B------:R-:W-:Y:S01]  /*4b80*/  IMAD R25, R25, 0x10, R20 ;  /* 0x0000001019197824 */ /* 0x000fe200078e0214 */
[----:B------:R-:W-:Y:S01]  /*4b90*/  LOP3.LUT R3, R3, 0x20, R26, 0xf8, !PT ;  /* 0x0000002003037812 */ /* 0x000fe200078ef81a */
[----:B------:R-:W-:-:S03]  /*4ba0*/  IMAD R24, R21, 0x8, R22 ;  /* 0x0000000815187824 */ /* 0x000fc600078e0216 */
[----:B------:R-:W-:Y:S01]  /*4bb0*/  LOP3.LUT R28, R3, R2, RZ, 0xfc, !PT ;  /* 0x00000002031c7212 */ /* 0x000fe200078efcff */
[----:B------:R-:W4:Y:S02]  /*4bc0*/  @!P0 SYNCS.CCTL.IV [UR11+0x9000] ;  /* 0x00900000ff0089b1 */ /* 0x000f24000800000b */
[----:B----4-:R-:W-:Y:S01]  /*4bd0*/  BAR.SYNC.DEFER_BLOCKING 0x0 ;  /* 0x0000000000007b1d */ /* 0x010fe20000010000 */
[C---:B------:R-:W-:Y:S01]  /*4be0*/  LOP3.LUT R2, R28.reuse, 0x2, RZ, 0xfc, !PT ;  /* 0x000000021c027812 */ /* 0x040fe200078efcff */
[----:B--2---:R-:W-:-:S04]  /*4bf0*/  IMAD R3, R28, R31, RZ ;  /* 0x0000001f1c037224 */ /* 0x004fc800078e02ff */
[----:B------:R-:W-:Y:S01]  /*4c00*/  LDTM.16dp32bit_t0_t15.x16 R4, tmem[UR12] ;  /* 0x0000000c000479ee */ /* 0x000fe20008a00000 */
[----:B------:R-:W2:Y:S01]  /*4c10*/  LDTM.16dp32bit_t16_t31.x16 R4, tmem[UR12+0x10] ;  /* 0x0000100c000479ee */ /* 0x000ea20008a20000 */
[----:B------:R-:W4:Y:S01]  /*4c20*/  LDCU.128 UR12, c[0x0][0x390] ;  /* 0x00007200ff0c77ac */ /* 0x000f220008000c00 */
[----:B------:R-:W5:Y:S01]  /*4c30*/  @!P0 SYNCS.CCTL.IV [UR11+0x9008] ;  /* 0x00900800ff0089b1 */ /* 0x000f62000800000b */
[----:B------:R-:W-:Y:S01]  /*4c40*/  NOP ;  /* 0x0000000000007918 */ /* 0x000fe20000000000 */
[C---:B----4-:R-:W-:Y:S01]  /*4c50*/  ISETP.GE.AND P0, PT, R0.reuse, UR14, PT ;  /* 0x0000000e00007c0c */ /* 0x050fe2000bf06270 */
[----:B---3--:R-:W-:-:S03]  /*4c60*/  IMAD R0, R0, UR4, RZ ;  /* 0x0000000400007c24 */ /* 0x008fc6000f8e02ff */
[----:B------:R-:W-:Y:S01]  /*4c70*/  ISETP.LT.AND P4, PT, R28, UR15, !P0 ;  /* 0x0000000f1c007c0c */ /* 0x000fe2000c781270 */
[----:B--2---:R-:W-:Y:S01]  /*4c80*/  IMAD.MOV.U32 R32, RZ, RZ, R4 ;  /* 0x000000ffff207224 */ /* 0x004fe200078e0004 */
[----:B------:R-:W-:Y:S01]  /*4c90*/  ISETP.LT.AND P3, PT, R2, UR15, !P0 ;  /* 0x0000000f02007c0c */ /* 0x000fe2000c761270 */
[----:B------:R-:W-:Y:S02]  /*4ca0*/  IMAD.MOV.U32 R4, RZ, RZ, R5 ;  /* 0x000000ffff047224 */ /* 0x000fe400078e0005 */
[----:B------:R-:W-:Y:S02]  /*4cb0*/  IMAD.MOV.U32 R33, RZ, RZ, R6 ;  /* 0x000000ffff217224 */ /* 0x000fe400078e0006 */
[----:B------:R-:W-:Y:S02]  /*4cc0*/  IMAD.MOV.U32 R5, RZ, RZ, R7 ;  /* 0x000000ffff057224 */ /* 0x000fe400078e0007 */
[----:B------:R-:W-:Y:S02]  /*4cd0*/  IMAD.MOV.U32 R34, RZ, RZ, R8 ;  /* 0x000000ffff227224 */ /* 0x000fe400078e0008 */
[----:B------:R-:W-:-:S02]  /*4ce0*/  IMAD.MOV.U32 R35, RZ, RZ, R10 ;  /* 0x000000ffff237224 */ /* 0x000fc400078e000a */
[----:B------:R-:W-:Y:S02]  /*4cf0*/  IMAD.MOV.U32 R6, RZ, RZ, R9 ;  /* 0x000000ffff067224 */ /* 0x000fe400078e0009 */
[----:B------:R-:W-:Y:S01]  /*4d00*/  IMAD.MOV.U32 R7, RZ, RZ, R11 ;  /* 0x000000ffff077224 */ /* 0x000fe200078e000b */
[----:B-----5:R2:W-:Y:S01]  /*4d10*/  STS.128 [R24], R32 ;  /* 0x0000002018007388 */ /* 0x0205e20000000c00 */
[----:B------:R-:W-:Y:S01]  /*4d20*/  IMAD.MOV.U32 R36, RZ, RZ, R12 ;  /* 0x000000ffff247224 */ /* 0x000fe200078e000c */
[C---:B------:R-:W-:Y:S01]  /*4d30*/  LOP3.LUT R12, R28.reuse, 0x6, RZ, 0xfc, !PT ;  /* 0x000000061c0c7812 */ /* 0x040fe200078efcff */
[----:B------:R-:W-:Y:S01]  /*4d40*/  IMAD.MOV.U32 R37, RZ, RZ, R14 ;  /* 0x000000ffff257224 */ /* 0x000fe200078e000e */
[----:B------:R-:W-:Y:S01]  /*4d50*/  STS.128 [R24+0x800], R4 ;  /* 0x0008000418007388 */ /* 0x000fe20000000c00 */
[----:B------:R-:W-:Y:S01]  /*4d60*/  IMAD.MOV.U32 R38, RZ, RZ, R16 ;  /* 0x000000ffff267224 */ /* 0x000fe200078e0010 */
[C---:B------:R-:W-:Y:S01]  /*4d70*/  LOP3.LUT R14, R28.reuse, 0x8, RZ, 0xfc, !PT ;  /* 0x000000081c0e7812 */ /* 0x040fe200078efcff */
[----:B------:R-:W-:Y:S01]  /*4d80*/  IMAD.MOV.U32 R39, RZ, RZ, R18 ;  /* 0x000000ffff277224 */ /* 0x000fe200078e0012 */
[----:B------:R-:W-:Y:S01]  /*4d90*/  BAR.SYNC.DEFER_BLOCKING 0x0 ;  /* 0x0000000000007b1d */ /* 0x000fe20000010000 */
[C---:B------:R-:W-:Y:S01]  /*4da0*/  LOP3.LUT R16, R28.reuse, 0xa, RZ, 0xfc, !PT ;  /* 0x0000000a1c107812 */ /* 0x040fe200078efcff */
[----:B--2---:R-:W-:Y:S01]  /*4db0*/  IMAD.MOV.U32 R32, RZ, RZ, R13 ;  /* 0x000000ffff207224 */ /* 0x004fe200078e000d */
[----:B------:R-:W-:Y:S01]  /*4dc0*/  LOP3.LUT R13, R28, 0x4, RZ, 0xfc, !PT ;  /* 0x000000041c0d7812 */ /* 0x000fe200078efcff */
[----:B------:R-:W-:-:S02]  /*4dd0*/  IMAD.MOV.U32 R33, RZ, RZ, R15 ;  /* 0x000000ffff217224 */ /* 0x000fc400078e000f */
[----:B------:R-:W-:Y:S02]  /*4de0*/  IMAD.MOV.U32 R34, RZ, RZ, R17 ;  /* 0x000000ffff227224 */ /* 0x000fe400078e0011 */
[----:B------:R-:W-:Y:S01]  /*4df0*/  IMAD.MOV.U32 R35, RZ, RZ, R19 ;  /* 0x000000ffff237224 */ /* 0x000fe200078e0013 */
[----:B------:R-:W-:-:S04]  /*4e00*/  LEA R19, P2, R0, UR12, 0x2 ;  /* 0x0000000c00137c11 */ /* 0x000fc8000f8410ff */
[----:B------:R-:W-:Y:S01]  /*4e10*/  LEA.HI.X.SX32 R29, R0, UR13, 0x2, P2 ;  /* 0x0000000d001d7c11 */ /* 0x000fe200090f16ff */
[----:B------:R-:W-:Y:S01]  /*4e20*/  IMAD R0, R31, 0x2, R3 ;  /* 0x000000021f007824 */ /* 0x000fe200078e0203 */
[----:B------:R-:W-:Y:S02]  /*4e30*/  LEA R2, P5, R3, R19, 0x2 ;  /* 0x0000001303027211 */ /* 0x000fe400078a10ff */
[----:B------:R-:W-:Y:S01]  /*4e40*/  ISETP.LT.AND P2, PT, R13, UR15, !P0 ;  /* 0x0000000f0d007c0c */ /* 0x000fe2000c741270 */
[----:B------:R-:W2:Y:S01]  /*4e50*/  LDS.128 R20, [R25] ;  /* 0x0000000019147984 */ /* 0x000ea20000000c00 */
[----:B------:R-:W-:Y:S01]  /*4e60*/  LEA.HI.X.SX32 R3, R3, R29, 0x2, P5 ;  /* 0x0000001d03037211 */ /* 0x000fe200028f16ff */
[----:B------:R-:W-:Y:S01]  /*4e70*/  IMAD R15, R31, 0x2, R0 ;  /* 0x000000021f0f7824 */ /* 0x000fe200078e0200 */
[----:B------:R-:W-:Y:S01]  /*4e80*/  ISETP.LT.AND P5, PT, R12, UR15, !P0 ;  /* 0x0000000f0c007c0c */ /* 0x000fe2000c7a1270 */
[----:B------:R-:W-:Y:S01]  /*4e90*/  LDS.128 R4, [R25+0x1000] ;  /* 0x0010000019047984 */ /* 0x000fe20000000c00 */
[----:B------:R-:W-:Y:S01]  /*4ea0*/  BAR.SYNC.DEFER_BLOCKING 0x0 ;  /* 0x0000000000007b1d */ /* 0x000fe20000010000 */
[----:B------:R-:W-:-:S04]  /*4eb0*/  LEA R12, P6, R0, R19, 0x2 ;  /* 0x00000013000c7211 */ /* 0x000fc800078c10ff */
[----:B------:R-:W-:Y:S01]  /*4ec0*/  LEA.HI.X.SX32 R13, R0, R29, 0x2, P6 ;  /* 0x0000001d000d7211 */ /* 0x000fe200030f16ff */
[----:B------:R-:W-:-:S04]  /*4ed0*/  IMAD R0, R31, 0x2, R15 ;  /* 0x000000021f007824 */ /* 0x000fc800078e020f */
[----:B------:R-:W-:Y:S01]  /*4ee0*/  IMAD R18, R31, 0x2, R0 ;  /* 0x000000021f127824 */ /* 0x000fe200078e0200 */
[----:B------:R-:W-:Y:S04]  /*4ef0*/  STS.128 [R24], R36 ;  /* 0x0000002418007388 */ /* 0x000fe80000000c00 */
[----:B------:R3:W-:Y:S01]  /*4f00*/  STS.128 [R24+0x800], R32 ;  /* 0x0008002018007388 */ /* 0x0007e20000000c00 */
[----:B------:R-:W-:Y:S01]  /*4f10*/  BAR.SYNC.DEFER_BLOCKING 0x0 ;  /* 0x0000000000007b1d */ /* 0x000fe20000010000 */
[----:B---3--:R-:W-:-:S05]  /*4f20*/  LOP3.LUT R24, R28, 0xc, RZ, 0xfc, !PT ;  /* 0x0000000c1c187812 */ /* 0x008fca00078efcff */
[----:B------:R-:W3:Y:S04]  /*4f30*/  LDS.128 R8, [R25] ;  /* 0x0000000019087984 */ /* 0x000ee80000000c00 */
[----:B--2---:R2:W-:Y:S01]  /*4f40*/  @P4 STG.E desc[UR22][R2.64], R20 ;  /* 0x0000001402004986 */ /* 0x0045e2000c101916 */
[----:B------:R-:W-:Y:S02]  /*4f50*/  ISETP.LT.AND P4, PT, R14, UR15, !P0 ;  /* 0x0000000f0e007c0c */ /* 0x000fe4000c781270 */
[C---:B------:R-:W-:Y:S01]  /*4f60*/  LEA R14, P6, R15.reuse, R19, 0x2 ;  /* 0x000000130f0e7211 */ /* 0x040fe200078c10ff */
[----:B------:R4:W-:Y:S01]  /*4f70*/  @P3 STG.E desc[UR22][R12.64], R21 ;  /* 0x000000150c003986 */ /* 0x0009e2000c101916 */
[----:B------:R-:W-:Y:S02]  /*4f80*/  ISETP.LT.AND P3, PT, R16, UR15, !P0 ;  /* 0x0000000f10007c0c */ /* 0x000fe4000c761270 */
[----:B------:R-:W-:-:S02]  /*4f90*/  LEA.HI.X.SX32 R15, R15, R29, 0x2, P6 ;  /* 0x0000001d0f0f7211 */ /* 0x000fc400030f16ff */
[----:B------:R-:W-:-:S03]  /*4fa0*/  LEA R16, P6, R0, R19, 0x2 ;  /* 0x0000001300107211 */ /* 0x000fc600078c10ff */
[----:B------:R5:W-:Y:S01]  /*4fb0*/  @P2 STG.E desc[UR22][R14.64], R22 ;  /* 0x000000160e002986 */ /* 0x000be2000c101916 */
[----:B------:R-:W-:Y:S01]  /*4fc0*/  LEA.HI.X.SX32 R17, R0, R29, 0x2, P6 ;  /* 0x0000001d00117211 */ /* 0x000fe200030f16ff */
[C---:B------:R-:W-:Y:S01]  /*4fd0*/  IMAD R0, R31.reuse, 0x2, R18 ;  /* 0x000000021f007824 */ /* 0x040fe200078e0212 */
[----:B--2---:R-:W-:Y:S02]  /*4fe0*/  LEA R2, P6, R18, R19, 0x2 ;  /* 0x0000001312027211 */ /* 0x004fe400078c10ff */
[----:B----4-:R-:W-:Y:S01]  /*4ff0*/  LOP3.LUT R12, R28, 0xe, RZ, 0xfc, !PT ;  /* 0x0000000e1c0c7812 */ /* 0x010fe200078efcff */
[----:B------:R2:W-:Y:S01]  /*5000*/  @P5 STG.E desc[UR22][R16.64], R23 ;  /* 0x0000001710005986 */ /* 0x0005e2000c101916 */
[----:B------:R-:W-:Y:S02]  /*5010*/  LEA.HI.X.SX32 R3, R18, R29, 0x2, P6 ;  /* 0x0000001d12037211 */ /* 0x000fe400030f16ff */
[----:B------:R-:W-:Y:S02]  /*5020*/  ISETP.LT.AND P5, PT, R12, UR15, !P0 ;  /* 0x0000000f0c007c0c */ /* 0x000fe4000c7a1270 */
[----:B------:R-:W-:Y:S01]  /*5030*/  LEA R12, P6, R0, R19, 0x2 ;  /* 0x00000013000c7211 */ /* 0x000fe200078c10ff */
[----:B-----5:R-:W-:Y:S01]  /*5040*/  IMAD R15, R31, 0x2, R0 ;  /* 0x000000021f0f7824 */ /* 0x020fe200078e0200 */
[----:B------:R-:W-:-:S02]  /*5050*/  ISETP.LT.AND P2, PT, R24, UR15, !P0 ;  /* 0x0000000f18007c0c */ /* 0x000fc4000c741270 */
[----:B------:R-:W-:Y:S01]  /*5060*/  LEA.HI.X.SX32 R13, R0, R29, 0x2, P6 ;  /* 0x0000001d000d7211 */ /* 0x000fe200030f16ff */
[----:B------:R-:W-:Y:S01]  /*5070*/  IMAD R0, R31, 0x2, R15 ;  /* 0x000000021f007824 */ /* 0x000fe200078e020f */
[C---:B------:R-:W-:Y:S01]  /*5080*/  LEA R14, P6, R15.reuse, R19, 0x2 ;  /* 0x000000130f0e7211 */ /* 0x040fe200078c10ff */
[----:B------:R-:W4:Y:S01]  /*5090*/  LDS.128 R24, [R25+0x1000] ;  /* 0x0010000019187984 */ /* 0x000f220000000c00 */
[----:B------:R-:W-:Y:S02]  /*50a0*/  LOP3.LUT R18, R28, 0x10, RZ, 0xfc, !PT ;  /* 0x000000101c127812 */ /* 0x000fe400078efcff */
[----:B------:R-:W-:Y:S02]  /*50b0*/  LEA.HI.X.SX32 R15, R15, R29, 0x2, P6 ;  /* 0x0000001d0f0f7211 */ /* 0x000fe400030f16ff */
[----:B--2---:R-:W-:Y:S01]  /*50c0*/  LEA R16, P6, R0, R19, 0x2 ;  /* 0x0000001300107211 */ /* 0x004fe200078c10ff */
[----:B---3--:R2:W-:Y:S01]  /*50d0*/  @P4 STG.E desc[UR22][R2.64], R8 ;  /* 0x0000000802004986 */ /* 0x0085e2000c101916 */
[----:B------:R-:W-:-:S02]  /*50e0*/  ISETP.LT.AND P4, PT, R18, UR15, !P0 ;  /* 0x0000000f12007c0c */ /* 0x000fc4000c781270 */
[----:B------:R-:W-:Y:S01]  /*50f0*/  LEA.HI.X.SX32 R17, R0, R29, 0x2, P6 ;  /* 0x0000001d00117211 */ /* 0x000fe200030f16ff */
[----:B------:R3:W-:Y:S01]  /*5100*/  @P3 STG.E desc[UR22][R12.64], R9 ;  /* 0x000000090c003986 */ /* 0x0007e2000c101916 */
[----:B------:R-:W-:-:S03]  /*5110*/  LOP3.LUT R18, R28, 0x12, RZ, 0xfc, !PT ;  /* 0x000000121c127812 */ /* 0x000fc600078efcff */
[----:B------:R5:W-:Y:S01]  /*5120*/  @P2 STG.E desc[UR22][R14.64], R10 ;  /* 0x0000000a0e002986 */ /* 0x000be2000c101916 */
[----:B------:R-:W-:Y:S01]  /*5130*/  ISETP.LT.AND P3, PT, R18, UR15, !P0 ;  /* 0x0000000f12007c0c */ /* 0x000fe2000c761270 */
[C---:B--2---:R-:W-:Y:S01]  /*5140*/  IMAD R3, R31.reuse, 0x2, R0 ;  /* 0x000000021f037824 */ /* 0x044fe200078e0200 */
[C---:B------:R-:W-:Y:S01]  /*5150*/  LOP3.LUT R2, R28.reuse, 0x14, RZ, 0xfc, !PT ;  /* 0x000000141c027812 */ /* 0x040fe200078efcff */
[----:B------:R2:W-:Y:S01]  /*5160*/  @P5 STG.E desc[UR22][R16.64], R11 ;  /* 0x0000000b10005986 */ /* 0x0005e2000c101916 */
[----:B------:R-:W-:Y:S02]  /*5170*/  LOP3.LUT R0, R28, 0x16, RZ, 0xfc, !PT ;  /* 0x000000161c007812 */ /* 0x000fe400078efcff */
[----:B------:R-:W-:Y:S02]  /*5180*/  ISETP.LT.AND P2, PT, R2, UR15, !P0 ;  /* 0x0000000f02007c0c */ /* 0x000fe4000c741270 */
[----:B------:R-:W-:Y:S01]  /*5190*/  ISETP.LT.AND P5, PT, R0, UR15, !P0 ;  /* 0x0000000f00007c0c */ /* 0x000fe2000c7a1270 */
[----:B------:R-:W-:Y:S01]  /*51a0*/  IMAD R0, R31, 0x2, R3 ;  /* 0x000000021f007824 */ /* 0x000fe200078e0203 */
[----:B------:R-:W-:-:S02]  /*51b0*/  LEA R2, P6, R3, R19, 0x2 ;  /* 0x0000001303027211 */ /* 0x000fc400078c10ff */
[----:B---3--:R-:W-:Y:S01]  /*51c0*/  LOP3.LUT R13, R28, 0x18, RZ, 0xfc, !PT ;  /* 0x000000181c0d7812 */ /* 0x008fe200078efcff */
[----:B-----5:R-:W-:Y:S01]  /*51d0*/  IMAD R10, R31, 0x2, R0 ;  /* 0x000000021f0a7824 */ /* 0x020fe200078e0200 */
[----:B------:R-:W-:Y:S02]  /*51e0*/  LEA.HI.X.SX32 R3, R3, R29, 0x2, P6 ;  /* 0x0000001d03037211 */ /* 0x000fe400030f16ff */
[----:B------:R-:W-:Y:S02]  /*51f0*/  LEA R8, P6, R0, R19, 0x2 ;  /* 0x0000001300087211 */ /* 0x000fe400078c10ff */
[----:B--2---:R-:W-:Y:S01]  /*5200*/  LOP3.LUT R11, R28, 0x1a, RZ, 0xfc, !PT ;  /* 0x0000001a1c0b7812 */ /* 0x004fe200078efcff */
[----:B------:R2:W-:Y:S01]  /*5210*/  @P4 STG.E desc[UR22][R2.64], R4 ;  /* 0x0000000402004986 */ /* 0x0005e2000c101916 */
[----:B------:R-:W-:Y:S01]  /*5220*/  LEA.HI.X.SX32 R9, R0, R29, 0x2, P6 ;  /* 0x0000001d00097211 */ /* 0x000fe200030f16ff */
[----:B------:R-:W-:Y:S01]  /*5230*/  IMAD R0, R31, 0x2, R10 ;  /* 0x000000021f007824 */ /* 0x000fe200078e020a */
[----:B------:R-:W-:-:S02]  /*5240*/  LEA R12, P6, R10, R19, 0x2 ;  /* 0x000000130a0c7211 */ /* 0x000fc400078c10ff */
[----:B------:R-:W-:Y:S01]  /*5250*/  ISETP.LT.AND P4, PT, R13, UR15, !P0 ;  /* 0x0000000f0d007c0c */ /* 0x000fe2000c781270 */
[----:B------:R3:W-:Y:S01]  /*5260*/  @P3 STG.E desc[UR22][R8.64], R5 ;  /* 0x0000000508003986 */ /* 0x0007e2000c101916 */
[----:B------:R-:W-:Y:S02]  /*5270*/  LEA.HI.X.SX32 R13, R10, R29, 0x2, P6 ;  /* 0x0000001d0a0d7211 */ /* 0x000fe400030f16ff */
[----:B------:R-:W-:Y:S01]  /*5280*/  ISETP.LT.AND P3, PT, R11, UR15, !P0 ;  /* 0x0000000f0b007c0c */ /* 0x000fe2000c761270 */
[C---:B------:R-:W-:Y:S01]  /*5290*/  IMAD R11, R31.reuse, 0x2, R0 ;  /* 0x000000021f0b7824 */ /* 0x040fe200078e0200 */
[----:B------:R-:W-:Y:S01]  /*52a0*/  LOP3.LUT R16, R28, 0x1c, RZ, 0xfc, !PT ;  /* 0x0000001c1c107812 */ /* 0x000fe200078efcff */
[----:B------:R5:W-:Y:S01]  /*52b0*/  @P2 STG.E desc[UR22][R12.64], R6 ;  /* 0x000000060c002986 */ /* 0x000be2000c101916 */
[-C--:B--2---:R-:W-:Y:S01]  /*52c0*/  LEA R2, P2, R0, R19.reuse, 0x2 ;  /* 0x0000001300027211 */ /* 0x084fe200078410ff */
[----:B------:R-:W-:Y:S01]  /*52d0*/  IMAD R14, R31, 0x2, R11 ;  /* 0x000000021f0e7824 */ /* 0x000fe200078e020b */
[----:B------:R-:W-:-:S02]  /*52e0*/  LEA R10, P6, R11, R19, 0x2 ;  /* 0x000000130b0a7211 */ /* 0x000fc400078c10ff */
[----:B------:R-:W-:Y:S01]  /*52f0*/  LEA.HI.X.SX32 R3, R0, R29, 0x2, P2 ;  /* 0x0000001d00037211 */ /* 0x000fe200010f16ff */
[C---:B------:R-:W-:Y:S01]  /*5300*/  IMAD R15, R31.reuse, 0x2, R14 ;  /* 0x000000021f0f7824 */ /* 0x040fe200078e020e */
[----:B------:R-:W-:Y:S02]  /*5310*/  LEA R4, P2, R14, R19, 0x2 ;  /* 0x000000130e047211 */ /* 0x000fe400078410ff */
[----:B------:R-:W-:Y:S01]  /*5320*/  LOP3.LUT R28, R28, 0x1e, RZ, 0xfc, !PT ;  /* 0x0000001e1c1c7812 */ /* 0x000fe200078efcff */
[----:B------:R-:W-:Y:S01]  /*5330*/  IMAD R0, R31, 0x2, R15 ;  /* 0x000000021f007824 */ /* 0x000fe200078e020f */
[-C--:B------:R-:W-:Y:S01]  /*5340*/  LEA.HI.X.SX32 R11, R11, R29.reuse, 0x2, P6 ;  /* 0x0000001d0b0b7211 */ /* 0x080fe200030f16ff */
[----:B------:R2:W-:Y:S01]  /*5350*/  @P5 STG.E desc[UR22][R2.64], R7 ;  /* 0x0000000702005986 */ /* 0x0005e2000c101916 */
[----:B---3--:R-:W-:Y:S02]  /*5360*/  LEA.HI.X.SX32 R5, R14, R29, 0x2, P2 ;  /* 0x0000001d0e057211 */ /* 0x008fe400010f16ff */
[----:B------:R-:W-:Y:S01]  /*5370*/  LEA R8, P6, R15, R19, 0x2 ;  /* 0x000000130f087211 */ /* 0x000fe200078c10ff */
[----:B----4-:R2:W-:Y:S01]  /*5380*/  @P4 STG.E desc[UR22][R10.64], R24 ;  /* 0x000000180a004986 */ /* 0x0105e2000c101916 */
[----:B------:R-:W-:-:S02]  /*5390*/  ISETP.LT.AND P2, PT, R16, UR15, !P0 ;  /* 0x0000000f10007c0c */ /* 0x000fc4000c741270 */
[----:B------:R-:W-:Y:S01]  /*53a0*/  ISETP.LT.AND P0, PT, R28, UR15, !P0 ;  /* 0x0000000f1c007c0c */ /* 0x000fe2000c701270 */
[----:B------:R2:W-:Y:S01]  /*53b0*/  @P3 STG.E desc[UR22][R4.64], R25 ;  /* 0x0000001904003986 */ /* 0x0005e2000c101916 */
[----:B------:R-:W-:Y:S02]  /*53c0*/  LEA.HI.X.SX32 R9, R15, R29, 0x2, P6 ;  /* 0x0000001d0f097211 */ /* 0x000fe400030f16ff */
[----:B-----5:R-:W-:-:S04]  /*53d0*/  LEA R12, P6, R0, R19, 0x2 ;  /* 0x00000013000c7211 */ /* 0x020fc800078c10ff */
[----:B------:R-:W-:-:S03]  /*53e0*/  LEA.HI.X.SX32 R13, R0, R29, 0x2, P6 ;  /* 0x0000001d000d7211 */ /* 0x000fc600030f16ff */
[----:B------:R2:W-:Y:S04]  /*53f0*/  @P2 STG.E desc[UR22][R8.64], R26 ;  /* 0x0000001a08002986 */ /* 0x0005e8000c101916 */
[----:B------:R2:W-:Y:S01]  /*5400*/  @P0 STG.E desc[UR22][R12.64], R27 ;  /* 0x0000001b0c000986 */ /* 0x0005e2000c101916 */
[----:B------:R-:W-:Y:S06]  /*5410*/  BAR.SYNC.DEFER_BLOCKING 0x0 ;  /* 0x0000000000007b1d */ /* 0x000fec0000010000 */
[----:B------:R-:W-:Y:S05]  /*5420*/  @P1 BRA `(.L_x_13) ;  /* 0x00000000009c1947 */ /* 0x000fea0003800000 */
[----:B------:R-:W3:Y:S01]  /*5430*/  S2UR UR5, SR_CgaCtaId ;  /* 0x00000000000579c3 */ /* 0x000ee20000008800 */
[----:B------:R-:W-:Y:S01]  /*5440*/  NOP ;  /* 0x0000000000007918 */ /* 0x000fe20000000000 */
[----:B------:R-:W-:Y:S01]  /*5450*/  UMOV UR4, 0x50 ;  /* 0x0000005000047882 */ /* 0x000fe20000000000 */
[----:B------:R-:W-:Y:S02]  /*5460*/  IMAD.U32 R0, RZ, RZ, UR21 ;  /* 0x00000015ff007e24 */ /* 0x000fe4000f8e00ff */
[----:B--2---:R-:W-:-:S03]  /*5470*/  IMAD.MOV.U32 R3, RZ, RZ, 0x1 ;  /* 0x00000001ff037424 */ /* 0x004fc600078e00ff */
[----:B------:R-:W-:-:S04]  /*5480*/  LOP3.LUT R0, R0, 0xffff, RZ, 0xc0, !PT ;  /* 0x0000ffff00007812 */ /* 0x000fc800078ec0ff */
[----:B------:R-:W-:-:S05]  /*5490*/  SHF.R.U32.HI R0, RZ, 0x5, R0 ;  /* 0x00000005ff007819 */ /* 0x000fca0000011600 */
[----:B------:R-:W-:Y:S01]  /*54a0*/  VIADD R2, R0, 0x10 ;  /* 0x0000001000027836 */ /* 0x000fe20000000000 */
[----:B------:R-:W-:Y:S01]  /*54b0*/  SHF.L.U32 R0, R3, R0, RZ ;  /* 0x0000000003007219 */ /* 0x000fe200000006ff */
[----:B---3--:R-:W-:-:S03]  /*54c0*/  ULEA UR6, UR5, UR4, 0x18 ;  /* 0x0000000405067291 */ /* 0x008fc6000f8ec0ff */
[----:B------:R-:W-:-:S04]  /*54d0*/  SHF.L.U32 R3, R3, R2, RZ ;  /* 0x0000000203037219 */ /* 0x000fc800000006ff */
[----:B------:R-:W-:Y:S02]  /*54e0*/  LOP3.LUT R0, R3, R0, RZ, 0xfc, !PT ;  /* 0x0000000003007212 */ /* 0x000fe400078efcff */
[----:B------:R-:W2:Y:S02]  /*54f0*/  LDS R5, [UR6] ;  /* 0x00000006ff057984 */ /* 0x000ea40008000800 */
[C---:B------:R-:W-:Y:S02]  /*5500*/  LOP3.LUT R2, R0.reuse, 0xffff, RZ, 0xc0, !PT ;  /* 0x0000ffff00027812 */ /* 0x040fe400078ec0ff */
[----:B--2---:R-:W-:-:S04]  /*5510*/  LOP3.LUT R3, R0, 0xffff, R5, 0x80, !PT ;  /* 0x0000ffff00037812 */ /* 0x004fc800078e8005 */
[----:B------:R-:W-:-:S13]  /*5520*/  ISETP.NE.AND P0, PT, R3, R2, PT ;  /* 0x000000020300720c */ /* 0x000fda0003f05270 */
[----:B------:R-:W-:Y:S05]  /*5530*/  @P0 BRA `(.L_x_14) ;  /* 0x0000000000500947 */ /* 0x000fea0003800000 */
[----:B------:R-:W-:Y:S02]  /*5540*/  SHF.R.U32.HI R5, RZ, 0x10, R5 ;  /* 0x00000010ff057819 */ /* 0x000fe40000011605 */
[----:B------:R-:W-:-:S04]  /*5550*/  SHF.R.U32.HI R2, RZ, 0x10, R0 ;  /* 0x00000010ff027819 */ /* 0x000fc80000011600 */
[----:B------:R-:W-:-:S04]  /*5560*/  LOP3.LUT R5, R5, R2, RZ, 0xc0, !PT ;  /* 0x0000000205057212 */ /* 0x000fc800078ec0ff */
[----:B------:R-:W-:-:S13]  /*5570*/  ISETP.NE.AND P0, PT, R5, R2, PT ;  /* 0x000000020500720c */ /* 0x000fda0003f05270 */
[----:B------:R-:W-:Y:S05]  /*5580*/  @P0 BRA `(.L_x_15) ;  /* 0x0000000000300947 */ /* 0x000fea0003800000 */
[----:B------:R-:W-:Y:S01]  /*5590*/  R2UR UR4, R0 ;  /* 0x00000000000472ca */ /* 0x000fe200000e0000 */
[----:B------:R-:W-:Y:S01]  /*55a0*/  VOTEU.ANY UR5, UPT, PT ;  /* 0x0000000000057886 */ /* 0x000fe200038e0100 */
[----:B------:R-:W2:Y:S01]  /*55b0*/  S2R R0, SR_LANEID ;  /* 0x0000000000007919 */ /* 0x000ea20000000000 */
[----:B------:R-:W-:-:S10]  /*55c0*/  UFLO.U32 UR5, UR5 ;  /* 0x00000005000572bd */ /* 0x000fd400080e0000 */
[----:B------:R-:W-:-:S06]  /*55d0*/  ULOP3.LUT UR4, URZ, UR4, URZ, 0x33, !UPT ;  /* 0x00000004ff047292 */ /* 0x000fcc000f8e33ff */
[----:B------:R-:W-:-:S04]  /*55e0*/  IMAD.U32 R2, RZ, RZ, UR4 ;  /* 0x00000004ff027e24 */ /* 0x000fc8000f8e00ff */
[----:B------:R-:W3:Y:S02]  /*55f0*/  REDUX UR7, R2 ;  /* 0x00000000020773c4 */ /* 0x000ee40000000000 */
[----:B------:R4:W-:Y:S01]  /*5600*/  UTCATOMSWS.AND URZ, UR4 ;  /* 0x0000000400ff79e3 */ /* 0x0009e20008000000 */
[----:B--2---:R-:W-:Y:S01]  /*5610*/  ISETP.EQ.U32.AND P0, PT, R0, UR5, PT ;  /* 0x0000000500007c0c */ /* 0x004fe2000bf02070 */
[----:B---3--:R-:W-:-:S12]  /*5620*/  IMAD.U32 R0, RZ, RZ, UR7 ;  /* 0x00000007ff007e24 */ /* 0x008fd8000f8e00ff */
[----:B------:R4:W-:Y:S01]  /*5630*/  @P0 ATOMS.AND RZ, [UR6], R0 ;  /* 0x00000000ffff098c */ /* 0x0009e2000a800006 */
[----:B------:R-:W-:Y:S05]  /*5640*/  BRA `(.L_x_13) ;  /* 0x0000000000147947 */ /* 0x000fea0003800000 */
.L_x_15:
[----:B------:R-:W-:-:S07]  /*5650*/  MOV R2, 0x5670 ;  /* 0x0000567000027802 */ /* 0x000fce0000000f00 */
[----:B-1----:R-:W-:Y:S05]  /*5660*/  CALL.REL.NOINC `($__internal_0_$__cuda_sm10x_tcgen05_guardrail_trap_col_being_dealloced_not_returned_by_alloc) ;  /* 0x00000000002c7944 */ /* 0x002fea0003c00000 */
[----:B------:R-:W-:Y:S05]  /*5670*/  BRA `(.L_x_13) ;  /* 0x0000000000087947 */ /* 0x000fea0003800000 */
.L_x_14:
[----:B------:R-:W-:-:S07]  /*5680*/  MOV R2, 0x56a0 ;  /* 0x000056a000027802 */ /* 0x000fce0000000f00 */
[----:B-1----:R-:W-:Y:S05]  /*5690*/  CALL.REL.NOINC `($__internal_2_$__cuda_sm10x_tcgen05_guardrail_trap_unallocated_columns_being_dealloced) ;  /* 0x0000000000387944 */ /* 0x002fea0003c00000 */
.L_x_13:
[----:B------:R-:W-:Y:S01]  /*56a0*/  NOP ;  /* 0x0000000000007918 */ /* 0x000fe20000000000 */
[----:B----4-:R-:W-:Y:S05]  /*56b0*/  EXIT ;  /* 0x000000000000794d */ /* 0x010fea0003800000 */
.L_x_9:
[----:B------:R-:W1:Y:S02]  /*56c0*/  SYNCS.PHASECHK.TRANS64.TRYWAIT P4, [UR18], R56 ;  /* 0x00000038ff0075a7 */ /* 0x000e640008081112 */
[----:B-1----:R-:W-:Y:S05]  /*56d0*/  @!P4 BRA `(.L_x_9) ;  /* 0xfffffffc00f8c947 */ /* 0x002fea000383ffff */
[----:B------:R-:W-:Y:S05]  /*56e0*/  BRA `(.L_x_16) ;  /* 0xffffffe800187947 */ /* 0x000fea000383ffff */
.L_x_12:
[----:B------:R-:W2:Y:S02]  /*56f0*/  SYNCS.PHASECHK.TRANS64.TRYWAIT P2, [UR13], R4 ;  /* 0x00000004ff0075a7 */ /* 0x000ea4000804110d */
[----:B--2---:R-:W-:Y:S05]  /*5700*/  @!P2 BRA `(.L_x_12) ;  /* 0xfffffffc00f8a947 */ /* 0x004fea000383ffff */
[----:B------:R-:W-:Y:S05]  /*5710*/  BRA `(.L_x_11) ;  /* 0xfffffff000e07947 */ /* 0x000fea000383ffff */
        .weak           $__internal_0_$__cuda_sm10x_tcgen05_guardrail_trap_col_being_dealloced_not_returned_by_alloc
        .type           $__internal_0_$__cuda_sm10x_tcgen05_guardrail_trap_col_being_dealloced_not_returned_by_alloc,@function
        .size           $__internal_0_$__cuda_sm10x_tcgen05_guardrail_trap_col_being_dealloced_not_returned_by_alloc,($__internal_1_$__cuda_sm10x_tcgen05_guardrail_trap_phase_invalid_during_alloc - $__internal_0_$__cuda_sm10x_tcgen05_guardrail_trap_col_being_dealloced_not_returned_by_alloc)
$__internal_0_$__cuda_sm10x_tcgen05_guardrail_trap_col_being_dealloced_not_returned_by_alloc:
[----:B------:R-:W-:Y:S05]  /*5720*/  BPT.TRAP 0x1 ;  /* 0x000000040000795c */ /* 0x000fea0000300000 */
[----:B------:R-:W-:-:S04]  /*5730*/  IMAD.MOV.U32 R3, RZ, RZ, 0x0 ;  /* 0x00000000ff037424 */ /* 0x000fc800078e00ff */
[----:B------:R-:W-:Y:S05]  /*5740*/  RET.REL.NODEC R2 `(matmul_kernel) ;  /* 0xffffffa8022c7950 */ /* 0x000fea0003c3ffff */
        .weak           $__internal_1_$__cuda_sm10x_tcgen05_guardrail_trap_phase_invalid_during_alloc
        .type           $__internal_1_$__cuda_sm10x_tcgen05_guardrail_trap_phase_invalid_during_alloc,@function
        .size           $__internal_1_$__cuda_sm10x_tcgen05_guardrail_trap_phase_invalid_during_alloc,($__internal_2_$__cuda_sm10x_tcgen05_guardrail_trap_unallocated_columns_being_dealloced - $__internal_1_$__cuda_sm10x_tcgen05_guardrail_trap_phase_invalid_during_alloc)
$__internal_1_$__cuda_sm10x_tcgen05_guardrail_trap_phase_invalid_during_alloc:
[----:B------:R-:W-:Y:S05]  /*5750*/  BPT.TRAP 0x1 ;  /* 0x000000040000795c */ /* 0x000fea0000300000 */
[----:B------:R-:W-:-:S04]  /*5760*/  IMAD.MOV.U32 R3, RZ, RZ, 0x0 ;  /* 0x00000000ff037424 */ /* 0x000fc800078e00ff */
[----:B------:R-:W-:Y:S05]  /*5770*/  RET.REL.NODEC R2 `(matmul_kernel) ;  /* 0xffffffa802207950 */ /* 0x000fea0003c3ffff */
        .weak           $__internal_2_$__cuda_sm10x_tcgen05_guardrail_trap_unallocated_columns_being_dealloced
        .type           $__internal_2_$__cuda_sm10x_tcgen05_guardrail_trap_unallocated_columns_being_dealloced,@function
        .size           $__internal_2_$__cuda_sm10x_tcgen05_guardrail_trap_unallocated_columns_being_dealloced,(.L_x_20 - $__internal_2_$__cuda_sm10x_tcgen05_guardrail_trap_unallocated_columns_being_dealloced)
$__internal_2_$__cuda_sm10x_tcgen05_guardrail_trap_unallocated_columns_being_dealloced:
[----:B------:R-:W-:Y:S05]  /*5780*/  BPT.TRAP 0x1 ;  /* 0x000000040000795c */ /* 0x000fea0000300000 */
[----:B------:R-:W-:-:S04]  /*5790*/  IMAD.MOV.U32 R3, RZ, RZ, 0x0 ;  /* 0x00000000ff037424 */ /* 0x000fc800078e00ff */
[----:B------:R-:W-:Y:S05]  /*57a0*/  RET.REL.NODEC R2 `(matmul_kernel) ;  /* 0xffffffa802147950 */ /* 0x000fea0003c3ffff */
.L_x_17:
[----:B------:R-:W-:-:S00]  /*57b0*/  BRA `(.L_x_17) ;  /* 0xfffffffc00fc7947 */ /* 0x000fc0000383ffff */
[----:B------:R-:W-:-:S00]  /*57c0*/  NOP ;  /* 0x0000000000007918 */ /* 0x000fc00000000000 */
        /* <DEDUP_REMOVED lines=11> */
.L_x_20:


//--------------------- .nv.shared.matmul_kernel  --------------------------
	.section	.nv.shared.matmul_kernel,"aw",@nobits
	.sectionflags	@""
	.align	16
	.zero		1024


//--------------------- .nv.shared.reserved.0     --------------------------
	.section	.nv.shared.reserved.0,"aw",@nobits
	.align	8
	.weak		__nv_reservedSMEM_offset_0_alias
	.size		__nv_reservedSMEM_offset_0_alias, 0, 64
	.other		__nv_reservedSMEM_offset_0_alias,@"STO_CUDA_RESERVED_SHARED STV_DEFAULT"
__nv_reservedSMEM_offset_0_alias:
	.zero		0
.nv.shared.reserved.0:
	.zero		64
	.weak		__nv_reservedSMEM_allocation_phase
	.type		__nv_reservedSMEM_allocation_phase,@object
	.size		__nv_reservedSMEM_allocation_phase,(.L_0 - __nv_reservedSMEM_allocation_phase)
__nv_reservedSMEM_allocation_phase:
	.zero		1
.L_0:
	.zero		7
	.weak		__nv_reservedSMEM_devtool_atexit_pc
	.type		__nv_reservedSMEM_devtool_atexit_pc,@object
	.size		__nv_reservedSMEM_devtool_atexit_pc,(__nv_reservedSMEM_allocation_mask - __nv_reservedSMEM_devtool_atexit_pc)
__nv_reservedSMEM_devtool_atexit_pc:
	.zero		8
	.weak		__nv_reservedSMEM_allocation_mask
	.type		__nv_reservedSMEM_allocation_mask,@object
	.size		__nv_reservedSMEM_allocation_mask,(.L_2 - __nv_reservedSMEM_allocation_mask)
__nv_reservedSMEM_allocation_mask:
	.zero		4
.L_2:


//--------------------- .nv.constant0.matmul_kernel --------------------------
	.section	.nv.constant0.matmul_kernel,"a",@progbits
	.sectionflags	@""
	.align	4
.nv.constant0.matmul_kernel:
	.zero		976


//--------------------- SYMBOLS --------------------------

	.type		.nv.reservedSmem.offset0,@object
	.size		.nv.reservedSmem.offset0,0x4
	.type		.nv.reservedSmem.cap,@object
	.size		.nv.reservedSmem.cap,0x4
